// auto-generated by cutlass_sweep.gemm — config: {"arch": "sm_90", "cluster_m": 1, "cluster_n": 1, "dtype": "int8", "stages": 5, "tile_k": 32, "tile_m": 128, "tile_n": 256}
#include "cutlass/cutlass.h"
#include "cutlass/gemm/collective/collective_builder.hpp"
#include "cutlass/gemm/device/gemm_universal_adapter.h"
#include "cutlass/gemm/kernel/gemm_universal.hpp"
#include "cutlass/epilogue/collective/collective_builder.hpp"

using ElemA = int8_t;
using ElemB = int8_t;
using ElemCD = int8_t;
using Acc  = int32_t;
using TileShape    = cute::Shape<cute::_128, cute::_256, cute::_32>;
using ClusterShape = cute::Shape<cute::_1, cute::_1, cute::_1>;

using CollectiveEpilogue = typename cutlass::epilogue::collective::CollectiveBuilder<
    cutlass::arch::Sm90, cutlass::arch::OpClassTensorOp,
    TileShape, ClusterShape,
    cutlass::epilogue::collective::EpilogueTileAuto,
    Acc, Acc,
    ElemCD, cutlass::layout::RowMajor, 128 / cutlass::sizeof_bits<ElemCD>::value,
    ElemCD, cutlass::layout::RowMajor, 128 / cutlass::sizeof_bits<ElemCD>::value,
    cutlass::epilogue::collective::EpilogueScheduleAuto
  >::CollectiveOp;

using CollectiveMainloop = typename cutlass::gemm::collective::CollectiveBuilder<
    cutlass::arch::Sm90, cutlass::arch::OpClassTensorOp,
    ElemA, cutlass::layout::RowMajor, 128 / cutlass::sizeof_bits<ElemA>::value,
    ElemB, cutlass::layout::ColumnMajor, 128 / cutlass::sizeof_bits<ElemB>::value,
    Acc,
    TileShape, ClusterShape,
    cutlass::gemm::collective::StageCount<5>,
    cutlass::gemm::collective::KernelScheduleAuto
  >::CollectiveOp;

using GemmKernel = cutlass::gemm::kernel::GemmUniversal<
    cute::Shape<int,int,int,int>,
    CollectiveMainloop,
    CollectiveEpilogue
>;
using Gemm = cutlass::gemm::device::GemmUniversalAdapter<GemmKernel>;

// Force the device kernel symbol into the cubin without needing a host main.
auto* _anchor = &cutlass::device_kernel<GemmKernel>;


// ===== COMPILED SASS (sm_90a) =====

	.target	sm_90a

	.elftype	@"ET_EXEC"


//--------------------- .note.nv.tkinfo           --------------------------
	.section	.note.nv.tkinfo,"",@"SHT_NOTE"
	.sectionflags	@"SHF_NOTE_NV_TKINFO"
	.tkinfo
        /*0018*/ 	.word	0x00000002
        /*0030*/ 	.string	""
        /*0030*/ 	.string	"ptxas"
        /*0030*/ 	.string	"Cuda compilation tools, release 13.0, V13.0.88"
        /*0030*/ 	.string	"Build cuda_13.0.r13.0/compiler.36424714_0"
        /*0030*/ 	.string	"-arch sm_90a -m 64 "



//--------------------- .note.nv.cuinfo           --------------------------
	.section	.note.nv.cuinfo,"",@"SHT_NOTE"
	.sectionflags	@"SHF_NOTE_NV_CUINFO"
        /*0018*/ 	.short	0x0002
        /*001a*/ 	.short	0x005a
        /*001c*/ 	.short	0x0082
	.zero		2


//--------------------- .nv.info                  --------------------------
	.section	.nv.info,"",@"SHT_CUDA_INFO"
	.align	4


	//----- nvinfo : EIATTR_REGCOUNT
	.align		4
        /*0000*/ 	.byte	0x04, 0x2f
        /*0002*/ 	.short	(.L_15 - .L_14)
	.align		4
.L_14:
        /*0004*/ 	.word	index@(_ZN7cutlass13device_kernelINS_4gemm6kernel13GemmUniversalIN4cute5tupleIJiiiiEEENS1_10collective13CollectiveMmaINS1_34MainloopSm90TmaGmmaWarpSpecializedILi5ENS5_IJNS4_1CILi1EEESB_SB_EEENS1_35KernelTmaWarpSpecializedCooperativeEEENS5_IJNSA_ILi128EEENSA_ILi256EEENSA_ILi32EEEEEEaNS5_IJlSB_lEEEaSJ_NS4_8TiledMMAINS4_8MMA_AtomIJNS4_4SM904GMMA27MMA_64x256x32_S32S8S8_SS_TNEEEENS4_6LayoutINS5_IJNSA_ILi2EEESB_SB_EEENS5_IJSB_NSA_ILi0EEEST_EEEEENS5_IJNS4_10UnderscoreESW_SW_EEEEENS4_13SM90_TMA_LOADENS4_14ComposedLayoutINS4_7SwizzleILi1ELi4ELi3EEENS4_18smem_ptr_flag_bitsILi8EEENSQ_INS5_IJNSA_ILi8EEESH_EEENS5_IJSH_SB_EEEEEEEvNS4_8identityESZ_S19_vS1A_EENS_8epilogue10collective6detail29Sm90TmaWarpSpecializedAdapterINS1D_15DefaultEpilogueIaSJ_SJ_NS1C_6thread17LinearCombinationIaLi1EiiLNS1H_9ScaleType4KindE0ELNS_15FloatRoundStyleE2EaEENS1_15EpilogueDefaultEEEEEvvEEEEvNT_6ParamsE)
        /*0008*/ 	.word	0x000000a8


	//----- nvinfo : EIATTR_FRAME_SIZE
	.align		4
.L_15:
        /*000c*/ 	.byte	0x04, 0x11
        /*000e*/ 	.short	(.L_17 - .L_16)
	.align		4
.L_16:
        /*0010*/ 	.word	index@(_ZN7cutlass13device_kernelINS_4gemm6kernel13GemmUniversalIN4cute5tupleIJiiiiEEENS1_10collective13CollectiveMmaINS1_34MainloopSm90TmaGmmaWarpSpecializedILi5ENS5_IJNS4_1CILi1EEESB_SB_EEENS1_35KernelTmaWarpSpecializedCooperativeEEENS5_IJNSA_ILi128EEENSA_ILi256EEENSA_ILi32EEEEEEaNS5_IJlSB_lEEEaSJ_NS4_8TiledMMAINS4_8MMA_AtomIJNS4_4SM904GMMA27MMA_64x256x32_S32S8S8_SS_TNEEEENS4_6LayoutINS5_IJNSA_ILi2EEESB_SB_EEENS5_IJSB_NSA_ILi0EEEST_EEEEENS5_IJNS4_10UnderscoreESW_SW_EEEEENS4_13SM90_TMA_LOADENS4_14ComposedLayoutINS4_7SwizzleILi1ELi4ELi3EEENS4_18smem_ptr_flag_bitsILi8EEENSQ_INS5_IJNSA_ILi8EEESH_EEENS5_IJSH_SB_EEEEEEEvNS4_8identityESZ_S19_vS1A_EENS_8epilogue10collective6detail29Sm90TmaWarpSpecializedAdapterINS1D_15DefaultEpilogueIaSJ_SJ_NS1C_6thread17LinearCombinationIaLi1EiiLNS1H_9ScaleType4KindE0ELNS_15FloatRoundStyleE2EaEENS1_15EpilogueDefaultEEEEEvvEEEEvNT_6ParamsE)
        /*0014*/ 	.word	0x00000000


	//----- nvinfo : EIATTR_MIN_STACK_SIZE
	.align		4
.L_17:
        /*0018*/ 	.byte	0x04, 0x12
        /*001a*/ 	.short	(.L_19 - .L_18)
	.align		4
.L_18:
        /*001c*/ 	.word	index@(_ZN7cutlass13device_kernelINS_4gemm6kernel13GemmUniversalIN4cute5tupleIJiiiiEEENS1_10collective13CollectiveMmaINS1_34MainloopSm90TmaGmmaWarpSpecializedILi5ENS5_IJNS4_1CILi1EEESB_SB_EEENS1_35KernelTmaWarpSpecializedCooperativeEEENS5_IJNSA_ILi128EEENSA_ILi256EEENSA_ILi32EEEEEEaNS5_IJlSB_lEEEaSJ_NS4_8TiledMMAINS4_8MMA_AtomIJNS4_4SM904GMMA27MMA_64x256x32_S32S8S8_SS_TNEEEENS4_6LayoutINS5_IJNSA_ILi2EEESB_SB_EEENS5_IJSB_NSA_ILi0EEEST_EEEEENS5_IJNS4_10UnderscoreESW_SW_EEEEENS4_13SM90_TMA_LOADENS4_14ComposedLayoutINS4_7SwizzleILi1ELi4ELi3EEENS4_18smem_ptr_flag_bitsILi8EEENSQ_INS5_IJNSA_ILi8EEESH_EEENS5_IJSH_SB_EEEEEEEvNS4_8identityESZ_S19_vS1A_EENS_8epilogue10collective6detail29Sm90TmaWarpSpecializedAdapterINS1D_15DefaultEpilogueIaSJ_SJ_NS1C_6thread17LinearCombinationIaLi1EiiLNS1H_9ScaleType4KindE0ELNS_15FloatRoundStyleE2EaEENS1_15EpilogueDefaultEEEEEvvEEEEvNT_6ParamsE)
        /*0020*/ 	.word	0x00000000
.L_19:


//--------------------- .nv.compat                --------------------------
	.section	.nv.compat,"",@"SHT_CUDA_COMPAT_INFO"
	.align	4
        /*0000*/ 	.byte	0x02, 0x09, 0x01, 0x00, 0x02, 0x02, 0x04, 0x00, 0x02, 0x05, 0x05, 0x00, 0x03, 0x07, 0x01, 0x01
        /*0010*/ 	.byte	0x02, 0x03, 0x01, 0x00, 0x02, 0x06, 0x01, 0x00, 0x04, 0x0b, 0x08, 0x00, 0x00, 0x00, 0x00, 0x00
        /*0020*/ 	.byte	0x00, 0x00, 0x00, 0x00


//--------------------- .nv.info._ZN7cutlass13device_kernelINS_4gemm6kernel13GemmUniversalIN4cute5tupleIJiiiiEEENS1_10collective13CollectiveMmaINS1_34MainloopSm90TmaGmmaWarpSpecializedILi5ENS5_IJNS4_1CILi1EEESB_SB_EEENS1_35KernelTmaWarpSpecializedCooperativeEEENS5_IJNSA_ILi128EEENSA_ILi256EEENSA_ILi32EEEEEEaNS5_IJlSB_lEEEaSJ_NS4_8TiledMMAINS4_8MMA_AtomIJNS4_4SM904GMMA27MMA_64x256x32_S32S8S8_SS_TNEEEENS4_6LayoutINS5_IJNSA_ILi2EEESB_SB_EEENS5_IJSB_NSA_ILi0EEEST_EEEEENS5_IJNS4_10UnderscoreESW_SW_EEEEENS4_13SM90_TMA_LOADENS4_14ComposedLayoutINS4_7SwizzleILi1ELi4ELi3EEENS4_18smem_ptr_flag_bitsILi8EEENSQ_INS5_IJNSA_ILi8EEESH_EEENS5_IJSH_SB_EEEEEEEvNS4_8identityESZ_S19_vS1A_EENS_8epilogue10collective6detail29Sm90TmaWarpSpecializedAdapterINS1D_15DefaultEpilogueIaSJ_SJ_NS1C_6thread17LinearCombinationIaLi1EiiLNS1H_9ScaleType4KindE0ELNS_15FloatRoundStyleE2EaEENS1_15EpilogueDefaultEEEEEvvEEEEvNT_6ParamsE --------------------------
	.section	.nv.info._ZN7cutlass13device_kernelINS_4gemm6kernel13GemmUniversalIN4cute5tupleIJiiiiEEENS1_10collective13CollectiveMmaINS1_34MainloopSm90TmaGmmaWarpSpecializedILi5ENS5_IJNS4_1CILi1EEESB_SB_EEENS1_35KernelTmaWarpSpecializedCooperativeEEENS5_IJNSA_ILi128EEENSA_ILi256EEENSA_ILi32EEEEEEaNS5_IJlSB_lEEEaSJ_NS4_8TiledMMAINS4_8MMA_AtomIJNS4_4SM904GMMA27MMA_64x256x32_S32S8S8_SS_TNEEEENS4_6LayoutINS5_IJNSA_ILi2EEESB_SB_EEENS5_IJSB_NSA_ILi0EEEST_EEEEENS5_IJNS4_10UnderscoreESW_SW_EEEEENS4_13SM90_TMA_LOADENS4_14ComposedLayoutINS4_7SwizzleILi1ELi4ELi3EEENS4_18smem_ptr_flag_bitsILi8EEENSQ_INS5_IJNSA_ILi8EEESH_EEENS5_IJSH_SB_EEEEEEEvNS4_8identityESZ_S19_vS1A_EENS_8epilogue10collective6detail29Sm90TmaWarpSpecializedAdapterINS1D_15DefaultEpilogueIaSJ_SJ_NS1C_6thread17LinearCombinationIaLi1EiiLNS1H_9ScaleType4KindE0ELNS_15FloatRoundStyleE2EaEENS1_15EpilogueDefaultEEEEEvvEEEEvNT_6ParamsE,"",@"SHT_CUDA_INFO"
	.sectionflags	@""
	.align	4


	//----- nvinfo : EIATTR_CUDA_API_VERSION
	.align		4
        /*0000*/ 	.byte	0x04, 0x37
        /*0002*/ 	.short	(.L_21 - .L_20)
.L_20:
        /*0004*/ 	.word	0x00000082


	//----- nvinfo : EIATTR_KPARAM_INFO
	.align		4
.L_21:
        /*0008*/ 	.byte	0x04, 0x17
        /*000a*/ 	.short	(.L_23 - .L_22)
.L_22:
        /*000c*/ 	.word	0x00000000
        /*0010*/ 	.short	0x0000
        /*0012*/ 	.short	0x0070
        /*0014*/ 	.byte	0x00, 0xf0, 0x01, 0x10


	//----- nvinfo : EIATTR_SPARSE_MMA_MASK
	.align		4
.L_23:
        /*0018*/ 	.byte	0x03, 0x50
        /*001a*/ 	.short	0x0000


	//----- nvinfo : EIATTR_MAXREG_COUNT
	.align		4
        /*001c*/ 	.byte	0x03, 0x1b
        /*001e*/ 	.short	0x00a8


	//----- nvinfo : EIATTR_NUM_BARRIERS
	.align		4
        /*0020*/ 	.byte	0x02, 0x4c
        /*0022*/ 	.byte	0x01
	.zero		1


	//----- nvinfo : EIATTR_EXTERNS
	.align		4
        /*0024*/ 	.byte	0x04, 0x0f
        /*0026*/ 	.short	(.L_25 - .L_24)


	//   ....[0]....
	.align		4
.L_24:
        /*0028*/ 	.word	index@(__assertfail)


	//----- nvinfo : EIATTR_MERCURY_ISA_VERSION
	.align		4
.L_25:
        /*002c*/ 	.byte	0x03, 0x5f
        /*002e*/ 	.short	0x0101


	//----- nvinfo : EIATTR_INT_WARP_WIDE_INSTR_OFFSETS
	.align		4
        /*0030*/ 	.byte	0x04, 0x31
        /*0032*/ 	.short	(.L_27 - .L_26)


	//   ....[0]....
.L_26:
        /*0034*/ 	.word	0x000003d0


	//   ....[1]....
        /*0038*/ 	.word	0x00000400


	//   ....[2]....
        /*003c*/ 	.word	0x000004e0


	//----- nvinfo : EIATTR_COOP_GROUP_MASK_REGIDS
	.align		4
.L_27:
        /*0040*/ 	.byte	0x04, 0x29
        /*0042*/ 	.short	(.L_29 - .L_28)


	//   ....[0]....
.L_28:
        /*0044*/ 	.word	0xffffffff


	//   ....[1]....
        /*0048*/ 	.word	0xffffffff


	//   ....[2]....
        /*004c*/ 	.word	0xffffffff


	//   ....[3]....
        /*0050*/ 	.word	0xffffffff


	//   ....[4]....
        /*0054*/ 	.word	0xffffffff


	//----- nvinfo : EIATTR_COOP_GROUP_INSTR_OFFSETS
	.align		4
.L_29:
        /*0058*/ 	.byte	0x04, 0x28
        /*005a*/ 	.short	(.L_31 - .L_30)


	//   ....[0]....
.L_30:
        /*005c*/ 	.word	0x00000060


	//   ....[1]....
        /*0060*/ 	.word	0x00000070


	//   ....[2]....
        /*0064*/ 	.word	0x00000130


	//   ....[3]....
        /*0068*/ 	.word	0x000002e0


	//   ....[4]....
        /*006c*/ 	.word	0x00000f90


	//----- nvinfo : EIATTR_REG_RECONFIG
	.align		4
.L_31:
        /*0070*/ 	.byte	0x01, 0x54
	.zero		2


	//----- nvinfo : EIATTR_SYSCALL_OFFSETS
	.align		4
        /*0074*/ 	.byte	0x04, 0x46
        /*0076*/ 	.short	(.L_33 - .L_32)


	//   ....[0]....
.L_32:
        /*0078*/ 	.word	0x00001150


	//----- nvinfo : EIATTR_MBARRIER_INSTR_OFFSETS
	.align		4
.L_33:
        /*007c*/ 	.byte	0x04, 0x39
        /*007e*/ 	.short	(.L_35 - .L_34)


	//   ....[0]....
.L_34:
        /*0080*/ 	.word	0x00000230
        /*0084*/ 	.word	0x000000ff
        /*0088*/ 	.word	0x00000000
        /*008c*/ 	.short	0x0100
        /*008e*/ 	.byte	0x08
	.zero		1


	//   ....[1]....
        /*0090*/ 	.word	0x00000240
        /*0094*/ 	.word	0x000000ff
        /*0098*/ 	.word	0x00000028
        /*009c*/ 	.short	0x0100
        /*009e*/ 	.byte	0x08
	.zero		1


	//   ....[2]....
        /*00a0*/ 	.word	0x00000250
        /*00a4*/ 	.word	0x000000ff
        /*00a8*/ 	.word	0x00000008
        /*00ac*/ 	.short	0x0100
        /*00ae*/ 	.byte	0x08
	.zero		1


	//   ....[3]....
        /*00b0*/ 	.word	0x00000260
        /*00b4*/ 	.word	0x000000ff
        /*00b8*/ 	.word	0x00000030
        /*00bc*/ 	.short	0x0100
        /*00be*/ 	.byte	0x08
	.zero		1


	//   ....[4]....
        /*00c0*/ 	.word	0x00000270
        /*00c4*/ 	.word	0x000000ff
        /*00c8*/ 	.word	0x00000010
        /*00cc*/ 	.short	0x0100
        /*00ce*/ 	.byte	0x08
	.zero		1


	//   ....[5]....
        /*00d0*/ 	.word	0x00000280
        /*00d4*/ 	.word	0x000000ff
        /*00d8*/ 	.word	0x00000038
        /*00dc*/ 	.short	0x0100
        /*00de*/ 	.byte	0x08
	.zero		1


	//   ....[6]....
        /*00e0*/ 	.word	0x00000290
        /*00e4*/ 	.word	0x000000ff
        /*00e8*/ 	.word	0x00000018
        /*00ec*/ 	.short	0x0100
        /*00ee*/ 	.byte	0x08
	.zero		1


	//   ....[7]....
        /*00f0*/ 	.word	0x000002a0
        /*00f4*/ 	.word	0x000000ff
        /*00f8*/ 	.word	0x00000040
        /*00fc*/ 	.short	0x0100
        /*00fe*/ 	.byte	0x08
	.zero		1


	//   ....[8]....
        /*0100*/ 	.word	0x000002b0
        /*0104*/ 	.word	0x000000ff
        /*0108*/ 	.word	0x00000020
        /*010c*/ 	.short	0x0100
        /*010e*/ 	.byte	0x08
	.zero		1


	//   ....[9]....
        /*0110*/ 	.word	0x000002c0
        /*0114*/ 	.word	0x000000ff
        /*0118*/ 	.word	0x00000048
        /*011c*/ 	.short	0x0100
        /*011e*/ 	.byte	0x08
	.zero		1


	//   ....[10]....
        /*0120*/ 	.word	0x00000550
        /*0124*/ 	.word	0x000000ff
        /*0128*/ 	.word	0x00000060
        /*012c*/ 	.short	0x0100
        /*012e*/ 	.byte	0x06
	.zero		1


	//   ....[11]....
        /*0130*/ 	.word	0x000005b0
        /*0134*/ 	.word	0x000000ff
        /*0138*/ 	.word	0x00000068
        /*013c*/ 	.short	0x0100
        /*013e*/ 	.byte	0x06
	.zero		1


	//   ....[12]....
        /*0140*/ 	.word	0x00001220
        /*0144*/ 	.word	0x00000003
        /*0148*/ 	.word	0x00000000
        /*014c*/ 	.short	0x010a
        /*014e*/ 	.byte	0x3f
	.zero		1


	//   ....[13]....
        /*0150*/ 	.word	0x00001260
        /*0154*/ 	.word	0x00000003
        /*0158*/ 	.word	0x00000000
        /*015c*/ 	.short	0x010a
        /*015e*/ 	.byte	0x3f
	.zero		1


	//   ....[14]....
        /*0160*/ 	.word	0x000014c0
        /*0164*/ 	.word	0x00000005
        /*0168*/ 	.word	0x00000000
        /*016c*/ 	.short	0x010a
        /*016e*/ 	.byte	0x3f
	.zero		1


	//   ....[15]....
        /*0170*/ 	.word	0x00001500
        /*0174*/ 	.word	0x00000005
        /*0178*/ 	.word	0x00000000
        /*017c*/ 	.short	0x010a
        /*017e*/ 	.byte	0x3f
	.zero		1


	//   ....[16]....
        /*0180*/ 	.word	0x000015f0
        /*0184*/ 	.word	0x00000004
        /*0188*/ 	.word	0x00000000
        /*018c*/ 	.short	0x0101
        /*018e*/ 	.byte	0x3f
	.zero		1


	//   ....[17]....
        /*0190*/ 	.word	0x000017d0
        /*0194*/ 	.word	0x00000000
        /*0198*/ 	.word	0x00000000
        /*019c*/ 	.short	0x0101
        /*019e*/ 	.byte	0x3f
	.zero		1


	//   ....[18]....
        /*01a0*/ 	.word	0x00008d60
        /*01a4*/ 	.word	0x0000000e
        /*01a8*/ 	.word	0x00000028
        /*01ac*/ 	.short	0x010a
        /*01ae*/ 	.byte	0x3f
	.zero		1


	//   ....[19]....
        /*01b0*/ 	.word	0x000090e0
        /*01b4*/ 	.word	0x00000006
        /*01b8*/ 	.word	0x00000068
        /*01bc*/ 	.short	0x0101
        /*01be*/ 	.byte	0x3f
	.zero		1


	//   ....[20]....
        /*01c0*/ 	.word	0x00009810
        /*01c4*/ 	.word	0x00000007
        /*01c8*/ 	.word	0x00000000
        /*01cc*/ 	.short	0x010a
        /*01ce*/ 	.byte	0x3f
	.zero		1


	//   ....[21]....
        /*01d0*/ 	.word	0x00009890
        /*01d4*/ 	.word	0x00000009
        /*01d8*/ 	.word	0x00000000
        /*01dc*/ 	.short	0x010a
        /*01de*/ 	.byte	0x3f
	.zero		1


	//   ....[22]....
        /*01e0*/ 	.word	0x00009920
        /*01e4*/ 	.word	0x00000006
        /*01e8*/ 	.word	0x00000000
        /*01ec*/ 	.short	0x010a
        /*01ee*/ 	.byte	0x3f
	.zero		1


	//   ....[23]....
        /*01f0*/ 	.word	0x000099b0
        /*01f4*/ 	.word	0x00000009
        /*01f8*/ 	.word	0x00000000
        /*01fc*/ 	.short	0x010a
        /*01fe*/ 	.byte	0x3f
	.zero		1


	//   ....[24]....
        /*0200*/ 	.word	0x00009a40
        /*0204*/ 	.word	0x00000003
        /*0208*/ 	.word	0x00000000
        /*020c*/ 	.short	0x010a
        /*020e*/ 	.byte	0x3f
	.zero		1


	//   ....[25]....
        /*0210*/ 	.word	0x00009aa0
        /*0214*/ 	.word	0x00000003
        /*0218*/ 	.word	0x00000000
        /*021c*/ 	.short	0x010a
        /*021e*/ 	.byte	0x3f
	.zero		1


	//   ....[26]....
        /*0220*/ 	.word	0x00009af0
        /*0224*/ 	.word	0x00000005
        /*0228*/ 	.word	0x00000000
        /*022c*/ 	.short	0x010a
        /*022e*/ 	.byte	0x3f
	.zero		1


	//   ....[27]....
        /*0230*/ 	.word	0x00009bc0
        /*0234*/ 	.word	0x0000000e
        /*0238*/ 	.word	0x00000028
        /*023c*/ 	.short	0x010a
        /*023e*/ 	.byte	0x3f
	.zero		1


	//   ....[28]....
        /*0240*/ 	.word	0x00009c90
        /*0244*/ 	.word	0x00000007
        /*0248*/ 	.word	0x00000000
        /*024c*/ 	.short	0x010a
        /*024e*/ 	.byte	0x3f
	.zero		1


	//   ....[29]....
        /*0250*/ 	.word	0x00009ce0
        /*0254*/ 	.word	0x00000009
        /*0258*/ 	.word	0x00000000
        /*025c*/ 	.short	0x010a
        /*025e*/ 	.byte	0x3f
	.zero		1


	//   ....[30]....
        /*0260*/ 	.word	0x00009d30
        /*0264*/ 	.word	0x00000006
        /*0268*/ 	.word	0x00000000
        /*026c*/ 	.short	0x010a
        /*026e*/ 	.byte	0x3f
	.zero		1


	//   ....[31]....
        /*0270*/ 	.word	0x00009d80
        /*0274*/ 	.word	0x00000009
        /*0278*/ 	.word	0x00000000
        /*027c*/ 	.short	0x010a
        /*027e*/ 	.byte	0x3f
	.zero		1


	//----- nvinfo : EIATTR_NUM_MBARRIERS
	.align		4
.L_35:
        /*0280*/ 	.byte	0x03, 0x38
        /*0282*/ 	.short	0x000c


	//----- nvinfo : EIATTR_EXIT_INSTR_OFFSETS
	.align		4
        /*0284*/ 	.byte	0x04, 0x1c
        /*0286*/ 	.short	(.L_37 - .L_36)


	//   ....[0]....
.L_36:
        /*0288*/ 	.word	0x00000600


	//   ....[1]....
        /*028c*/ 	.word	0x00000ed0


	//   ....[2]....
        /*0290*/ 	.word	0x000083d0


	//   ....[3]....
        /*0294*/ 	.word	0x00008a00


	//   ....[4]....
        /*0298*/ 	.word	0x00009a90


	//----- nvinfo : EIATTR_MAX_THREADS
	.align		4
.L_37:
        /*029c*/ 	.byte	0x04, 0x05
        /*029e*/ 	.short	(.L_39 - .L_38)
.L_38:
        /*02a0*/ 	.word	0x00000180
        /*02a4*/ 	.word	0x00000001
        /*02a8*/ 	.word	0x00000001


	//----- nvinfo : EIATTR_CRS_STACK_SIZE
	.align		4
.L_39:
        /*02ac*/ 	.byte	0x04, 0x1e
        /*02ae*/ 	.short	(.L_41 - .L_40)
.L_40:
        /*02b0*/ 	.word	0x00000000


	//----- nvinfo : EIATTR_CBANK_PARAM_SIZE
	.align		4
.L_41:
        /*02b4*/ 	.byte	0x03, 0x19
        /*02b6*/ 	.short	0x0470


	//----- nvinfo : EIATTR_PARAM_CBANK
	.align		4
        /*02b8*/ 	.byte	0x04, 0x0a
        /*02ba*/ 	.short	(.L_43 - .L_42)
	.align		4
.L_42:
        /*02bc*/ 	.word	index@(.nv.constant0._ZN7cutlass13device_kernelINS_4gemm6kernel13GemmUniversalIN4cute5tupleIJiiiiEEENS1_10collective13CollectiveMmaINS1_34MainloopSm90TmaGmmaWarpSpecializedILi5ENS5_IJNS4_1CILi1EEESB_SB_EEENS1_35KernelTmaWarpSpecializedCooperativeEEENS5_IJNSA_ILi128EEENSA_ILi256EEENSA_ILi32EEEEEEaNS5_IJlSB_lEEEaSJ_NS4_8TiledMMAINS4_8MMA_AtomIJNS4_4SM904GMMA27MMA_64x256x32_S32S8S8_SS_TNEEEENS4_6LayoutINS5_IJNSA_ILi2EEESB_SB_EEENS5_IJSB_NSA_ILi0EEEST_EEEEENS5_IJNS4_10UnderscoreESW_SW_EEEEENS4_13SM90_TMA_LOADENS4_14ComposedLayoutINS4_7SwizzleILi1ELi4ELi3EEENS4_18smem_ptr_flag_bitsILi8EEENSQ_INS5_IJNSA_ILi8EEESH_EEENS5_IJSH_SB_EEEEEEEvNS4_8identityESZ_S19_vS1A_EENS_8epilogue10collective6detail29Sm90TmaWarpSpecializedAdapterINS1D_15DefaultEpilogueIaSJ_SJ_NS1C_6thread17LinearCombinationIaLi1EiiLNS1H_9ScaleType4KindE0ELNS_15FloatRoundStyleE2EaEENS1_15EpilogueDefaultEEEEEvvEEEEvNT_6ParamsE)
        /*02c0*/ 	.short	0x0210
        /*02c2*/ 	.short	0x0470


	//----- nvinfo : EIATTR_SW_WAR
	.align		4
.L_43:
        /*02c4*/ 	.byte	0x04, 0x36
        /*02c6*/ 	.short	(.L_45 - .L_44)
.L_44:
        /*02c8*/ 	.word	0x00000008
.L_45:


//--------------------- .nv.callgraph             --------------------------
	.section	.nv.callgraph,"",@"SHT_CUDA_CALLGRAPH"
	.align	4
	.sectionentsize	8
	.align		4
        /*0000*/ 	.word	0x00000000
	.align		4
        /*0004*/ 	.word	0xffffffff
	.align		4
        /*0008*/ 	.word	index@(_ZN7cutlass13device_kernelINS_4gemm6kernel13GemmUniversalIN4cute5tupleIJiiiiEEENS1_10collective13CollectiveMmaINS1_34MainloopSm90TmaGmmaWarpSpecializedILi5ENS5_IJNS4_1CILi1EEESB_SB_EEENS1_35KernelTmaWarpSpecializedCooperativeEEENS5_IJNSA_ILi128EEENSA_ILi256EEENSA_ILi32EEEEEEaNS5_IJlSB_lEEEaSJ_NS4_8TiledMMAINS4_8MMA_AtomIJNS4_4SM904GMMA27MMA_64x256x32_S32S8S8_SS_TNEEEENS4_6LayoutINS5_IJNSA_ILi2EEESB_SB_EEENS5_IJSB_NSA_ILi0EEEST_EEEEENS5_IJNS4_10UnderscoreESW_SW_EEEEENS4_13SM90_TMA_LOADENS4_14ComposedLayoutINS4_7SwizzleILi1ELi4ELi3EEENS4_18smem_ptr_flag_bitsILi8EEENSQ_INS5_IJNSA_ILi8EEESH_EEENS5_IJSH_SB_EEEEEEEvNS4_8identityESZ_S19_vS1A_EENS_8epilogue10collective6detail29Sm90TmaWarpSpecializedAdapterINS1D_15DefaultEpilogueIaSJ_SJ_NS1C_6thread17LinearCombinationIaLi1EiiLNS1H_9ScaleType4KindE0ELNS_15FloatRoundStyleE2EaEENS1_15EpilogueDefaultEEEEEvvEEEEvNT_6ParamsE)
	.align		4
        /*000c*/ 	.word	index@(__assertfail)
	.align		4
        /*0010*/ 	.word	0x00000000
	.align		4
        /*0014*/ 	.word	0xfffffffe
	.align		4
        /*0018*/ 	.word	0x00000000
	.align		4
        /*001c*/ 	.word	0xfffffffd
	.align		4
        /*0020*/ 	.word	0x00000000
	.align		4
        /*0024*/ 	.word	0xfffffffc


//--------------------- .nv.constant4             --------------------------
	.section	.nv.constant4,"a",@progbits
	.align	8
	.align		8
.nv.constant4:
        /*0000*/ 	.dword	__assertfail
	.align		8
        /*0008*/ 	.dword	__unnamed_1
	.align		8
        /*0010*/ 	.dword	_ZN39_INTERNAL_4d829aab_4_k_cu_cd9d09eb_48564cuda3std3__45__cpo5beginE
	.align		8
        /*0018*/ 	.dword	_ZN39_INTERNAL_4d829aab_4_k_cu_cd9d09eb_48564cuda3std3__45__cpo3endE
	.align		8
        /*0020*/ 	.dword	_ZN39_INTERNAL_4d829aab_4_k_cu_cd9d09eb_48564cuda3std3__45__cpo6cbeginE
	.align		8
        /*0028*/ 	.dword	_ZN39_INTERNAL_4d829aab_4_k_cu_cd9d09eb_48564cuda3std3__45__cpo4cendE
	.align		8
        /*0030*/ 	.dword	_ZN39_INTERNAL_4d829aab_4_k_cu_cd9d09eb_48564cuda3std3__441_GLOBAL__N__4d829aab_4_k_cu_cd9d09eb_48566ignoreE
	.align		8
        /*0038*/ 	.dword	_ZN39_INTERNAL_4d829aab_4_k_cu_cd9d09eb_48564cuda3std3__419piecewise_constructE
	.align		8
        /*0040*/ 	.dword	_ZN39_INTERNAL_4d829aab_4_k_cu_cd9d09eb_48564cuda3std3__48in_placeE
	.align		8
        /*0048*/ 	.dword	_ZN39_INTERNAL_4d829aab_4_k_cu_cd9d09eb_48564cuda3std6ranges3__45__cpo4swapE
	.align		8
        /*0050*/ 	.dword	_ZN39_INTERNAL_4d829aab_4_k_cu_cd9d09eb_48564cuda3std6ranges3__45__cpo9iter_moveE
	.align		8
        /*0058*/ 	.dword	_ZN39_INTERNAL_4d829aab_4_k_cu_cd9d09eb_48564cute7productE
	.align		8
        /*0060*/ 	.dword	_ZN39_INTERNAL_4d829aab_4_k_cu_cd9d09eb_48564cute1_E
	.align		8
        /*0068*/ 	.dword	$str$22
	.align		8
        /*0070*/ 	.dword	$str$23


//--------------------- .text._ZN7cutlass13device_kernelINS_4gemm6kernel13GemmUniversalIN4cute5tupleIJiiiiEEENS1_10collective13CollectiveMmaINS1_34MainloopSm90TmaGmmaWarpSpecializedILi5ENS5_IJNS4_1CILi1EEESB_SB_EEENS1_35KernelTmaWarpSpecializedCooperativeEEENS5_IJNSA_ILi128EEENSA_ILi256EEENSA_ILi32EEEEEEaNS5_IJlSB_lEEEaSJ_NS4_8TiledMMAINS4_8MMA_AtomIJNS4_4SM904GMMA27MMA_64x256x32_S32S8S8_SS_TNEEEENS4_6LayoutINS5_IJNSA_ILi2EEESB_SB_EEENS5_IJSB_NSA_ILi0EEEST_EEEEENS5_IJNS4_10UnderscoreESW_SW_EEEEENS4_13SM90_TMA_LOADENS4_14ComposedLayoutINS4_7SwizzleILi1ELi4ELi3EEENS4_18smem_ptr_flag_bitsILi8EEENSQ_INS5_IJNSA_ILi8EEESH_EEENS5_IJSH_SB_EEEEEEEvNS4_8identityESZ_S19_vS1A_EENS_8epilogue10collective6detail29Sm90TmaWarpSpecializedAdapterINS1D_15DefaultEpilogueIaSJ_SJ_NS1C_6thread17LinearCombinationIaLi1EiiLNS1H_9ScaleType4KindE0ELNS_15FloatRoundStyleE2EaEENS1_15EpilogueDefaultEEEEEvvEEEEvNT_6ParamsE --------------------------
	.section	.text._ZN7cutlass13device_kernelINS_4gemm6kernel13GemmUniversalIN4cute5tupleIJiiiiEEENS1_10collective13CollectiveMmaINS1_34MainloopSm90TmaGmmaWarpSpecializedILi5ENS5_IJNS4_1CILi1EEESB_SB_EEENS1_35KernelTmaWarpSpecializedCooperativeEEENS5_IJNSA_ILi128EEENSA_ILi256EEENSA_ILi32EEEEEEaNS5_IJlSB_lEEEaSJ_NS4_8TiledMMAINS4_8MMA_AtomIJNS4_4SM904GMMA27MMA_64x256x32_S32S8S8_SS_TNEEEENS4_6LayoutINS5_IJNSA_ILi2EEESB_SB_EEENS5_IJSB_NSA_ILi0EEEST_EEEEENS5_IJNS4_10UnderscoreESW_SW_EEEEENS4_13SM90_TMA_LOADENS4_14ComposedLayoutINS4_7SwizzleILi1ELi4ELi3EEENS4_18smem_ptr_flag_bitsILi8EEENSQ_INS5_IJNSA_ILi8EEESH_EEENS5_IJSH_SB_EEEEEEEvNS4_8identityESZ_S19_vS1A_EENS_8epilogue10collective6detail29Sm90TmaWarpSpecializedAdapterINS1D_15DefaultEpilogueIaSJ_SJ_NS1C_6thread17LinearCombinationIaLi1EiiLNS1H_9ScaleType4KindE0ELNS_15FloatRoundStyleE2EaEENS1_15EpilogueDefaultEEEEEvvEEEEvNT_6ParamsE,"ax",@progbits
	.align	128
.text._ZN7cutlass13device_kernelINS_4gemm6kernel13GemmUniversalIN4cute5tupleIJiiiiEEENS1_10collective13CollectiveMmaINS1_34MainloopSm90TmaGmmaWarpSpecializedILi5ENS5_IJNS4_1CILi1EEESB_SB_EEENS1_35KernelTmaWarpSpecializedCooperativeEEENS5_IJNSA_ILi128EEENSA_ILi256EEENSA_ILi32EEEEEEaNS5_IJlSB_lEEEaSJ_NS4_8TiledMMAINS4_8MMA_AtomIJNS4_4SM904GMMA27MMA_64x256x32_S32S8S8_SS_TNEEEENS4_6LayoutINS5_IJNSA_ILi2EEESB_SB_EEENS5_IJSB_NSA_ILi0EEEST_EEEEENS5_IJNS4_10UnderscoreESW_SW_EEEEENS4_13SM90_TMA_LOADENS4_14ComposedLayoutINS4_7SwizzleILi1ELi4ELi3EEENS4_18smem_ptr_flag_bitsILi8EEENSQ_INS5_IJNSA_ILi8EEESH_EEENS5_IJSH_SB_EEEEEEEvNS4_8identityESZ_S19_vS1A_EENS_8epilogue10collective6detail29Sm90TmaWarpSpecializedAdapterINS1D_15DefaultEpilogueIaSJ_SJ_NS1C_6thread17LinearCombinationIaLi1EiiLNS1H_9ScaleType4KindE0ELNS_15FloatRoundStyleE2EaEENS1_15EpilogueDefaultEEEEEvvEEEEvNT_6ParamsE:
        .type           _ZN7cutlass13device_kernelINS_4gemm6kernel13GemmUniversalIN4cute5tupleIJiiiiEEENS1_10collective13CollectiveMmaINS1_34MainloopSm90TmaGmmaWarpSpecializedILi5ENS5_IJNS4_1CILi1EEESB_SB_EEENS1_35KernelTmaWarpSpecializedCooperativeEEENS5_IJNSA_ILi128EEENSA_ILi256EEENSA_ILi32EEEEEEaNS5_IJlSB_lEEEaSJ_NS4_8TiledMMAINS4_8MMA_AtomIJNS4_4SM904GMMA27MMA_64x256x32_S32S8S8_SS_TNEEEENS4_6LayoutINS5_IJNSA_ILi2EEESB_SB_EEENS5_IJSB_NSA_ILi0EEEST_EEEEENS5_IJNS4_10UnderscoreESW_SW_EEEEENS4_13SM90_TMA_LOADENS4_14ComposedLayoutINS4_7SwizzleILi1ELi4ELi3EEENS4_18smem_ptr_flag_bitsILi8EEENSQ_INS5_IJNSA_ILi8EEESH_EEENS5_IJSH_SB_EEEEEEEvNS4_8identityESZ_S19_vS1A_EENS_8epilogue10collective6detail29Sm90TmaWarpSpecializedAdapterINS1D_15DefaultEpilogueIaSJ_SJ_NS1C_6thread17LinearCombinationIaLi1EiiLNS1H_9ScaleType4KindE0ELNS_15FloatRoundStyleE2EaEENS1_15EpilogueDefaultEEEEEvvEEEEvNT_6ParamsE,@function
        .size           _ZN7cutlass13device_kernelINS_4gemm6kernel13GemmUniversalIN4cute5tupleIJiiiiEEENS1_10collective13CollectiveMmaINS1_34MainloopSm90TmaGmmaWarpSpecializedILi5ENS5_IJNS4_1CILi1EEESB_SB_EEENS1_35KernelTmaWarpSpecializedCooperativeEEENS5_IJNSA_ILi128EEENSA_ILi256EEENSA_ILi32EEEEEEaNS5_IJlSB_lEEEaSJ_NS4_8TiledMMAINS4_8MMA_AtomIJNS4_4SM904GMMA27MMA_64x256x32_S32S8S8_SS_TNEEEENS4_6LayoutINS5_IJNSA_ILi2EEESB_SB_EEENS5_IJSB_NSA_ILi0EEEST_EEEEENS5_IJNS4_10UnderscoreESW_SW_EEEEENS4_13SM90_TMA_LOADENS4_14ComposedLayoutINS4_7SwizzleILi1ELi4ELi3EEENS4_18smem_ptr_flag_bitsILi8EEENSQ_INS5_IJNSA_ILi8EEESH_EEENS5_IJSH_SB_EEEEEEEvNS4_8identityESZ_S19_vS1A_EENS_8epilogue10collective6detail29Sm90TmaWarpSpecializedAdapterINS1D_15DefaultEpilogueIaSJ_SJ_NS1C_6thread17LinearCombinationIaLi1EiiLNS1H_9ScaleType4KindE0ELNS_15FloatRoundStyleE2EaEENS1_15EpilogueDefaultEEEEEvvEEEEvNT_6ParamsE,(.L_x_328 - _ZN7cutlass13device_kernelINS_4gemm6kernel13GemmUniversalIN4cute5tupleIJiiiiEEENS1_10collective13CollectiveMmaINS1_34MainloopSm90TmaGmmaWarpSpecializedILi5ENS5_IJNS4_1CILi1EEESB_SB_EEENS1_35KernelTmaWarpSpecializedCooperativeEEENS5_IJNSA_ILi128EEENSA_ILi256EEENSA_ILi32EEEEEEaNS5_IJlSB_lEEEaSJ_NS4_8TiledMMAINS4_8MMA_AtomIJNS4_4SM904GMMA27MMA_64x256x32_S32S8S8_SS_TNEEEENS4_6LayoutINS5_IJNSA_ILi2EEESB_SB_EEENS5_IJSB_NSA_ILi0EEEST_EEEEENS5_IJNS4_10UnderscoreESW_SW_EEEEENS4_13SM90_TMA_LOADENS4_14ComposedLayoutINS4_7SwizzleILi1ELi4ELi3EEENS4_18smem_ptr_flag_bitsILi8EEENSQ_INS5_IJNSA_ILi8EEESH_EEENS5_IJSH_SB_EEEEEEEvNS4_8identityESZ_S19_vS1A_EENS_8epilogue10collective6detail29Sm90TmaWarpSpecializedAdapterINS1D_15DefaultEpilogueIaSJ_SJ_NS1C_6thread17LinearCombinationIaLi1EiiLNS1H_9ScaleType4KindE0ELNS_15FloatRoundStyleE2EaEENS1_15EpilogueDefaultEEEEEvvEEEEvNT_6ParamsE)
        .other          _ZN7cutlass13device_kernelINS_4gemm6kernel13GemmUniversalIN4cute5tupleIJiiiiEEENS1_10collective13CollectiveMmaINS1_34MainloopSm90TmaGmmaWarpSpecializedILi5ENS5_IJNS4_1CILi1EEESB_SB_EEENS1_35KernelTmaWarpSpecializedCooperativeEEENS5_IJNSA_ILi128EEENSA_ILi256EEENSA_ILi32EEEEEEaNS5_IJlSB_lEEEaSJ_NS4_8TiledMMAINS4_8MMA_AtomIJNS4_4SM904GMMA27MMA_64x256x32_S32S8S8_SS_TNEEEENS4_6LayoutINS5_IJNSA_ILi2EEESB_SB_EEENS5_IJSB_NSA_ILi0EEEST_EEEEENS5_IJNS4_10UnderscoreESW_SW_EEEEENS4_13SM90_TMA_LOADENS4_14ComposedLayoutINS4_7SwizzleILi1ELi4ELi3EEENS4_18smem_ptr_flag_bitsILi8EEENSQ_INS5_IJNSA_ILi8EEESH_EEENS5_IJSH_SB_EEEEEEEvNS4_8identityESZ_S19_vS1A_EENS_8epilogue10collective6detail29Sm90TmaWarpSpecializedAdapterINS1D_15DefaultEpilogueIaSJ_SJ_NS1C_6thread17LinearCombinationIaLi1EiiLNS1H_9ScaleType4KindE0ELNS_15FloatRoundStyleE2EaEENS1_15EpilogueDefaultEEEEEvvEEEEvNT_6ParamsE,@"STO_CUDA_ENTRY STV_DEFAULT"
_ZN7cutlass13device_kernelINS_4gemm6kernel13GemmUniversalIN4cute5tupleIJiiiiEEENS1_10collective13CollectiveMmaINS1_34MainloopSm90TmaGmmaWarpSpecializedILi5ENS5_IJNS4_1CILi1EEESB_SB_EEENS1_35KernelTmaWarpSpecializedCooperativeEEENS5_IJNSA_ILi128EEENSA_ILi256EEENSA_ILi32EEEEEEaNS5_IJlSB_lEEEaSJ_NS4_8TiledMMAINS4_8MMA_AtomIJNS4_4SM904GMMA27MMA_64x256x32_S32S8S8_SS_TNEEEENS4_6LayoutINS5_IJNSA_ILi2EEESB_SB_EEENS5_IJSB_NSA_ILi0EEEST_EEEEENS5_IJNS4_10UnderscoreESW_SW_EEEEENS4_13SM90_TMA_LOADENS4_14ComposedLayoutINS4_7SwizzleILi1ELi4ELi3EEENS4_18smem_ptr_flag_bitsILi8EEENSQ_INS5_IJNSA_ILi8EEESH_EEENS5_IJSH_SB_EEEEEEEvNS4_8identityESZ_S19_vS1A_EENS_8epilogue10collective6detail29Sm90TmaWarpSpecializedAdapterINS1D_15DefaultEpilogueIaSJ_SJ_NS1C_6thread17LinearCombinationIaLi1EiiLNS1H_9ScaleType4KindE0ELNS_15FloatRoundStyleE2EaEENS1_15EpilogueDefaultEEEEEvvEEEEvNT_6ParamsE:
[----:B------:R-:W0:Y:S01]  /*0000*/  LDC R1, c[0x0][0x28] ;  /* 0x00000a00ff017b82 */ /* 0x000e220000000800 */
[----:B------:R-:W1:Y:S01]  /*0010*/  S2R R18, SR_TID.X ;  /* 0x0000000000127919 */ /* 0x000e620000002100 */
[----:B------:R-:W-:Y:S01]  /*0020*/  ELECT P0, URZ, PT ;  /* 0x00000000003f782f */ /* 0x000fe20003800000 */
[----:B------:R-:W-:Y:S01]  /*0030*/  BSSY B0, `(.L_x_0) ;  /* 0x000000f000007945 */ /* 0x000fe20003800000 */
[--C-:B-1----:R-:W-:Y:S02]  /*0040*/  SHF.R.U32.HI R0, RZ, 0x5, R18.reuse ;  /* 0x00000005ff007819 */ /* 0x102fe40000011612 */
[----:B------:R-:W-:-:S03]  /*0050*/  SHF.R.U32.HI R2, RZ, 0x7, R18 ;  /* 0x00000007ff027819 */ /* 0x000fc60000011612 */
[----:B------:R-:W1:Y:S04]  /*0060*/  SHFL.IDX PT, R5, R0, RZ, 0x1f ;  /* 0x00001fff00057589 */ /* 0x000e6800000e0000 */
[----:B------:R2:W3:Y:S01]  /*0070*/  SHFL.IDX PT, R8, R2, RZ, 0x1f ;  /* 0x00001fff02087589 */ /* 0x0004e200000e0000 */
[----:B-1----:R-:W-:-:S13]  /*0080*/  ISETP.NE.OR P0, PT, R5, RZ, !P0 ;  /* 0x000000ff0500720c */ /* 0x002fda0004705670 */
[----:B0-23--:R-:W-:Y:S05]  /*0090*/  @P0 BRA `(.L_x_1) ;  /* 0x0000000000200947 */ /* 0x00dfea0003800000 */
[----:B------:R-:W-:Y:S02]  /*00a0*/  ULDC.64 UR4, c[0x0][0x198] ;  /* 0x0000660000047ab9 */ /* 0x000fe40000000a00 */
[----:B------:R-:W-:Y:S02]  /*00b0*/  UIADD3 UR6, UP0, UR4, 0xf0, URZ ;  /* 0x000000f004067890 */ /* 0x000fe4000ff1e03f */
[----:B------:R-:W-:Y:S02]  /*00c0*/  UIADD3 UR4, UP1, UR4, 0x1f0, URZ ;  /* 0x000001f004047890 */ /* 0x000fe4000ff3e03f */
[----:B------:R-:W-:Y:S02]  /*00d0*/  UIADD3.X UR7, URZ, UR5, URZ, UP0, !UPT ;  /* 0x000000053f077290 */ /* 0x000fe400087fe43f */
[----:B------:R-:W-:-:S07]  /*00e0*/  UIADD3.X UR5, URZ, UR5, URZ, UP1, !UPT ;  /* 0x000000053f057290 */ /* 0x000fce0008ffe43f */
[----:B------:R0:W-:Y:S02]  /*00f0*/  UTMACCTL.PF [UR6] ;  /* 0x00000000060079b9 */ /* 0x0001e40008040000 */
[----:B------:R0:W-:Y:S02]  /*0100*/  UTMACCTL.PF [UR4] ;  /* 0x00000000040079b9 */ /* 0x0001e40008040000 */
[----:B0-----:R-:W-:Y:S01]  /*0110*/  NOP ;  /* 0x0000000000007918 */ /* 0x001fe20000000000 */
.L_x_1:
[----:B------:R-:W-:Y:S05]  /*0120*/  BSYNC B0 ;  /* 0x0000000000007941 */ /* 0x000fea0003800000 */
.L_x_0:
[----:B------:R-:W0:Y:S02]  /*0130*/  SHFL.IDX PT, R2, R0, RZ, 0x1f ;  /* 0x00001fff00027589 */ /* 0x000e2400000e0000 */
[----:B0-----:R-:W-:-:S13]  /*0140*/  ISETP.NE.AND P0, PT, R2, RZ, PT ;  /* 0x000000ff0200720c */ /* 0x001fda0003f05270 */
[----:B------:R-:W-:Y:S05]  /*0150*/  @P0 BRA `(.L_x_2) ;  /* 0x0000000000600947 */ /* 0x000fea0003800000 */
[----:B------:R-:W0:Y:S01]  /*0160*/  S2UR UR8, SR_CgaCtaId ;  /* 0x00000000000879c3 */ /* 0x000e220000008800 */
[----:B------:R-:W-:Y:S01]  /*0170*/  UMOV UR4, 0x400 ;  /* 0x0000040000047882 */ /* 0x000fe20000000000 */
[----:B------:R-:W-:Y:S01]  /*0180*/  UMOV UR5, 0x1 ;  /* 0x0000000100057882 */ /* 0x000fe20000000000 */
[----:B------:R-:W-:Y:S01]  /*0190*/  UMOV UR6, 0x100 ;  /* 0x0000010000067882 */ /* 0x000fe20000000000 */
[----:B------:R-:W-:Y:S01]  /*01a0*/  ELECT P0, URZ, PT ;  /* 0x00000000003f782f */ /* 0x000fe20003800000 */
[----:B------:R-:W-:-:S04]  /*01b0*/  UIADD3 UR6, -UR6, 0x100000, URZ ;  /* 0x0010000006067890 */ /* 0x000fc8000fffe13f */
[----:B------:R-:W-:Y:S02]  /*01c0*/  USHF.L.U32 UR7, UR6, 0xb, URZ ;  /* 0x0000000b06077899 */ /* 0x000fe4000800063f */
[----:B------:R-:W-:Y:S02]  /*01d0*/  USHF.L.U32 UR6, UR6, 0x1, URZ ;  /* 0x0000000106067899 */ /* 0x000fe4000800063f */
[----:B0-----:R-:W-:Y:S02]  /*01e0*/  ULEA UR8, UR8, UR4, 0x18 ;  /* 0x0000000408087291 */ /* 0x001fe4000f8ec03f */
[----:B------:R-:W-:-:S04]  /*01f0*/  UIADD3 UR4, -UR5, 0x100000, URZ ;  /* 0x0010000005047890 */ /* 0x000fc8000fffe13f */
[----:B------:R-:W-:Y:S02]  /*0200*/  USHF.L.U32 UR5, UR4, 0xb, URZ ;  /* 0x0000000b04057899 */ /* 0x000fe4000800063f */
[----:B------:R-:W-:Y:S01]  /*0210*/  USHF.L.U32 UR4, UR4, 0x1, URZ ;  /* 0x0000000104047899 */ /* 0x000fe2000800063f */
[----:B------:R-:W0:Y:S11]  /*0220*/  FENCE.VIEW.ASYNC.S ;  /* 0x00000000000073c6 */ /* 0x000e360000000000 */
[----:B0-----:R0:W1:Y:S01]  /*0230*/  SYNCS.EXCH.64 URZ, [UR8], UR4 ;  /* 0x00000004083f75b2 */ /* 0x0010620008000100 */
[----:B------:R0:W2:Y:S01]  /*0240*/  SYNCS.EXCH.64 URZ, [UR8+0x28], UR6 ;  /* 0x00002806083f75b2 */ /* 0x0000a20008000100 */
[----:B------:R0:W3:Y:S01]  /*0250*/  SYNCS.EXCH.64 URZ, [UR8+0x8], UR4 ;  /* 0x00000804083f75b2 */ /* 0x0000e20008000100 */
[----:B------:R0:W4:Y:S01]  /*0260*/  SYNCS.EXCH.64 URZ, [UR8+0x30], UR6 ;  /* 0x00003006083f75b2 */ /* 0x0001220008000100 */
[----:B------:R0:W0:Y:S01]  /*0270*/  SYNCS.EXCH.64 URZ, [UR8+0x10], UR4 ;  /* 0x00001004083f75b2 */ /* 0x0000220008000100 */
[----:B------:R0:W0:Y:S01]  /*0280*/  SYNCS.EXCH.64 URZ, [UR8+0x38], UR6 ;  /* 0x00003806083f75b2 */ /* 0x0000220008000100 */
[----:B------:R0:W0:Y:S01]  /*0290*/  SYNCS.EXCH.64 URZ, [UR8+0x18], UR4 ;  /* 0x00001804083f75b2 */ /* 0x0000220008000100 */
[----:B------:R0:W0:Y:S01]  /*02a0*/  SYNCS.EXCH.64 URZ, [UR8+0x40], UR6 ;  /* 0x00004006083f75b2 */ /* 0x0000220008000100 */
[----:B------:R0:W0:Y:S01]  /*02b0*/  SYNCS.EXCH.64 URZ, [UR8+0x20], UR4 ;  /* 0x00002004083f75b2 */ /* 0x0000220008000100 */
[----:B------:R0:W0:Y:S01]  /*02c0*/  SYNCS.EXCH.64 URZ, [UR8+0x48], UR6 ;  /* 0x00004806083f75b2 */ /* 0x0000220008000100 */
[----:B------:R-:W-:Y:S01]  /*02d0*/  NOP ;  /* 0x0000000000007918 */ /* 0x000fe20000000000 */
.L_x_2:
[----:B------:R-:W5:Y:S01]  /*02e0*/  SHFL.IDX PT, R0, R0, RZ, 0x1f ;  /* 0x00001fff00007589 */ /* 0x000f6200000e0000 */
[----:B------:R-:W-:Y:S01]  /*02f0*/  ELECT P0, URZ, PT ;  /* 0x00000000003f782f */ /* 0x000fe20003800000 */
[----:B------:R-:W1:Y:S01]  /*0300*/  LDC R2, c[0x0][0x65c] ;  /* 0x00019700ff027b82 */ /* 0x000e620000000800 */
[----:B------:R-:W-:Y:S01]  /*0310*/  SHF.R.S32.HI R6, RZ, 0x1f, R5 ;  /* 0x0000001fff067819 */ /* 0x000fe20000011405 */
[----:B------:R-:W2:Y:S01]  /*0320*/  S2R R3, SR_CTAID.Y ;  /* 0x0000000000037919 */ /* 0x000ea20000002600 */
[----:B0-----:R-:W-:Y:S01]  /*0330*/  UMOV UR4, 0x20 ;  /* 0x0000002000047882 */ /* 0x001fe20000000000 */
[----:B------:R-:W-:Y:S01]  /*0340*/  ISETP.NE.AND P2, PT, R8, RZ, PT ;  /* 0x000000ff0800720c */ /* 0x000fe20003f45270 */
[----:B------:R-:W-:Y:S01]  /*0350*/  NOP ;  /* 0x0000000000007918 */ /* 0x000fe20000000000 */
[----:B------:R-:W0:Y:S01]  /*0360*/  S2R R4, SR_CTAID.X ;  /* 0x0000000000047919 */ /* 0x000e220000002500 */
[----:B------:R-:W-:Y:S01]  /*0370*/  LEA.HI R6, R6, R5, RZ, 0x2 ;  /* 0x0000000506067211 */ /* 0x000fe200078f10ff */
[----:B------:R-:W-:Y:S01]  /*0380*/  NOP ;  /* 0x0000000000007918 */ /* 0x000fe20000000000 */
[----:B-----5:R-:W-:-:S02]  /*0390*/  ISETP.NE.OR P0, PT, R0, RZ, !P0 ;  /* 0x000000ff0000720c */ /* 0x020fc40004705670 */
[----:B-1----:R-:W-:-:S04]  /*03a0*/  ISETP.NE.AND P3, PT, R2, 0x1, PT ;  /* 0x000000010200780c */ /* 0x002fc80003f65270 */
[----:B------:R-:W-:Y:S02]  /*03b0*/  P2R R0, PR, RZ, 0x8 ;  /* 0x00000008ff007803 */ /* 0x000fe40000000000 */
[----:B------:R-:W-:-:S05]  /*03c0*/  LOP3.LUT R0, R6, 0xfffffffc, RZ, 0xc0, !PT ;  /* 0xfffffffc06007812 */ /* 0x000fca00078ec0ff */
[----:B------:R-:W-:Y:S01]  /*03d0*/  VOTEU.ALL UP0, P0 ;  /* 0x00000000003f7886 */ /* 0x000fe20000000000 */
[----:B------:R-:W-:Y:S01]  /*03e0*/  IMAD.IADD R0, R5, 0x1, -R0 ;  /* 0x0000000105007824 */ /* 0x000fe200078e0a00 */
[----:B------:R-:W0:Y:S01]  /*03f0*/  @P3 LDC R17, c[0x0][0x10] ;  /* 0x00000400ff113b82 */ /* 0x000e220000000800 */
[----:B------:R-:W-:Y:S01]  /*0400*/  VOTEU.ALL UP1, P0 ;  /* 0x00000000003f7886 */ /* 0x000fe20000020000 */
[----:B--2---:R-:W-:Y:S01]  /*0410*/  @P3 IMAD.MOV.U32 R6, RZ, RZ, R3 ;  /* 0x000000ffff063224 */ /* 0x004fe200078e0003 */
[----:B------:R-:W-:Y:S01]  /*0420*/  @!UP0 UMOV UR6, 0x400 ;  /* 0x0000040000068882 */ /* 0x000fe20000000000 */
[----:B------:R-:W-:-:S04]  /*0430*/  @!UP0 UIADD3 UR4, -UR4, 0x100000, URZ ;  /* 0x0010000004048890 */ /* 0x000fc8000fffe13f */
[----:B------:R-:W-:Y:S02]  /*0440*/  @!UP0 USHF.L.U32 UR5, UR4, 0xb, URZ ;  /* 0x0000000b04058899 */ /* 0x000fe4000800063f */
[----:B------:R-:W-:Y:S01]  /*0450*/  @!UP0 USHF.L.U32 UR4, UR4, 0x1, URZ ;  /* 0x0000000104048899 */ /* 0x000fe2000800063f */
[----:B------:R-:W-:Y:S02]  /*0460*/  @P3 IMAD.MOV.U32 R7, RZ, RZ, RZ ;  /* 0x000000ffff073224 */ /* 0x000fe400078e00ff */
[----:B------:R-:W-:Y:S01]  /*0470*/  IMAD.MOV.U32 R5, RZ, RZ, RZ ;  /* 0x000000ffff057224 */ /* 0x000fe200078e00ff */
[----:B------:R-:W1:Y:S01]  /*0480*/  @!UP0 S2UR UR7, SR_CgaCtaId ;  /* 0x00000000000789c3 */ /* 0x000e620000008800 */
[----:B------:R-:W-:-:S07]  /*0490*/  @P3 IMAD.MOV.U32 R11, RZ, RZ, RZ ;  /* 0x000000ffff0b3224 */ /* 0x000fce00078e00ff */
[----:B------:R-:W2:Y:S01]  /*04a0*/  @!P3 LDC R9, c[0x0][0xc] ;  /* 0x00000300ff09bb82 */ /* 0x000ea20000000800 */
[----:B0-----:R-:W-:-:S04]  /*04b0*/  @P3 IMAD.WIDE.U32 R16, R4, R17, R6 ;  /* 0x0000001104103225 */ /* 0x001fc800078e0006 */
[----:B------:R-:W-:Y:S01]  /*04c0*/  @P3 IMAD.IADD R17, R17, 0x1, R11 ;  /* 0x0000000111113824 */ /* 0x000fe200078e020b */
[----:B-1----:R-:W-:Y:S01]  /*04d0*/  @!UP0 ULEA UR6, UR7, UR6, 0x18 ;  /* 0x0000000607068291 */ /* 0x002fe2000f8ec03f */
[----:B------:R-:W-:Y:S01]  /*04e0*/  VOTEU.ALL UP0, P0 ;  /* 0x00000000003f7886 */ /* 0x000fe20000000000 */
[----:B------:R-:W-:-:S04]  /*04f0*/  ISETP.NE.AND P0, PT, R0, 0x3, PT ;  /* 0x000000030000780c */ /* 0x000fc80003f05270 */
[----:B------:R-:W-:Y:S01]  /*0500*/  ISETP.EQ.OR P0, PT, R0, RZ, !P0 ;  /* 0x000000ff0000720c */ /* 0x000fe20004702670 */
[----:B--2---:R-:W-:-:S03]  /*0510*/  @!P3 IMAD.WIDE.U32 R6, R9, R3, R4 ;  /* 0x000000030906b225 */ /* 0x004fc600078e0004 */
[C---:B------:R-:W-:Y:S01]  /*0520*/  ISETP.EQ.AND P0, PT, R8.reuse, RZ, P0 ;  /* 0x000000ff0800720c */ /* 0x040fe20000702270 */
[----:B------:R-:W-:Y:S01]  /*0530*/  VIADD R8, R8, 0xffffffff ;  /* 0xffffffff08087836 */ /* 0x000fe20000000000 */
[----:B------:R-:W0:Y:S02]  /*0540*/  FENCE.VIEW.ASYNC.S ;  /* 0x00000000000073c6 */ /* 0x000e240000000000 */
[----:B0-----:R0:W3:Y:S01]  /*0550*/  @!UP0 SYNCS.EXCH.64 URZ, [UR6+0x60], UR4 ;  /* 0x00006004063f85b2 */ /* 0x0010e20008000100 */
[----:B------:R-:W-:Y:S01]  /*0560*/  @!P3 IMAD.MOV.U32 R16, RZ, RZ, R6 ;  /* 0x000000ffff10b224 */ /* 0x000fe200078e0006 */
[----:B------:R-:W-:Y:S01]  /*0570*/  SEL R19, RZ, 0x1, !P0 ;  /* 0x00000001ff137807 */ /* 0x000fe20004000000 */
[----:B------:R-:W-:Y:S01]  /*0580*/  @!P3 IMAD.MOV.U32 R17, RZ, RZ, R7 ;  /* 0x000000ffff11b224 */ /* 0x000fe200078e0007 */
[----:B------:R-:W-:-:S04]  /*0590*/  ISETP.GE.U32.AND P1, PT, R8, 0x2, PT ;  /* 0x000000020800780c */ /* 0x000fc80003f26070 */
[----:B------:R-:W-:Y:S01]  /*05a0*/  SEL R19, R19, 0x2, P1 ;  /* 0x0000000213137807 */ /* 0x000fe20000800000 */
[----:B------:R0:W3:Y:S01]  /*05b0*/  @!UP1 SYNCS.EXCH.64 URZ, [UR6+0x68], UR4 ;  /* 0x00006804063f95b2 */ /* 0x0000e20008000100 */
[----:B------:R-:W-:Y:S01]  /*05c0*/  NOP ;  /* 0x0000000000007918 */ /* 0x000fe20000000000 */
[----:B---34-:R-:W-:Y:S06]  /*05d0*/  BAR.SYNC.DEFER_BLOCKING 0x0 ;  /* 0x0000000000007b1d */ /* 0x018fec0000010000 */
[----:B------:R-:W-:Y:S05]  /*05e0*/  @!P2 BRA `(.L_x_3) ;  /* 0x0000007c007ca947 */ /* 0x000fea0003800000 */
[----:B------:R-:W-:-:S13]  /*05f0*/  ISETP.GT.U32.AND P0, PT, R8, 0x1, PT ;  /* 0x000000010800780c */ /* 0x000fda0003f04070 */
[----:B0-----:R-:W-:Y:S05]  /*0600*/  @P0 EXIT ;  /* 0x000000000000094d */ /* 0x001fea0003800000 */
[----:B------:R-:W-:Y:S01]  /*0610*/  ULDC.64 UR4, c[0x0][0x650] ;  /* 0x0001940000047ab9 */ /* 0x000fe20000000a00 */
[----:B------:R-:W-:Y:S01]  /*0620*/  PRMT R0, RZ, 0x7610, R0 ;  /* 0x00007610ff007816 */ /* 0x000fe20000000000 */
[----:B------:R-:W-:Y:S01]  /*0630*/  IMAD.MOV.U32 R152, RZ, RZ, -0x1 ;  /* 0xffffffffff987424 */ /* 0x000fe200078e00ff */
[----:B------:R-:W-:Y:S01]  /*0640*/  ISETP.GE.U32.AND P0, PT, R16, UR4, PT ;  /* 0x0000000410007c0c */ /* 0x000fe2000bf06070 */
[----:B------:R-:W-:Y:S02]  /*0650*/  IMAD.MOV.U32 R23, RZ, RZ, -0x1 ;  /* 0xffffffffff177424 */ /* 0x000fe400078e00ff */
[----:B------:R-:W-:Y:S01]  /*0660*/  IMAD.MOV.U32 R22, RZ, RZ, -0x1 ;  /* 0xffffffffff167424 */ /* 0x000fe200078e00ff */
[----:B------:R-:W-:-:S13]  /*0670*/  ISETP.GE.U32.AND.EX P0, PT, R17, UR5, PT, P0 ;  /* 0x0000000511007c0c */ /* 0x000fda000bf06100 */
[----:B------:R-:W-:Y:S05]  /*0680*/  @P0 BRA `(.L_x_4) ;  /* 0x0000000400580947 */ /* 0x000fea0003800000 */
[----:B------:R-:W0:Y:S01]  /*0690*/  LDC.64 R14, c[0x0][0x628] ;  /* 0x00018a00ff0e7b82 */ /* 0x000e220000000a00 */
[----:B------:R-:W-:Y:S02]  /*06a0*/  IMAD.MOV.U32 R6, RZ, RZ, R16 ;  /* 0x000000ffff067224 */ /* 0x000fe400078e0010 */
[----:B------:R-:W-:-:S05]  /*06b0*/  IMAD.MOV.U32 R7, RZ, RZ, R17 ;  /* 0x000000ffff077224 */ /* 0x000fca00078e0011 */
[----:B------:R-:W1:Y:S08]  /*06c0*/  LDC R0, c[0x0][0x630] ;  /* 0x00018c00ff007b82 */ /* 0x000e700000000800 */
[----:B------:R-:W2:Y:S01]  /*06d0*/  LDC.64 R20, c[0x0][0x620] ;  /* 0x00018800ff147b82 */ /* 0x000ea20000000a00 */
[----:B0-----:R-:W-:-:S04]  /*06e0*/  ISETP.NE.U32.AND P0, PT, R14, RZ, PT ;  /* 0x000000ff0e00720c */ /* 0x001fc80003f05070 */
[----:B------:R-:W-:-:S13]  /*06f0*/  ISETP.NE.AND.EX P0, PT, R15, RZ, PT, P0 ;  /* 0x000000ff0f00720c */ /* 0x000fda0003f05300 */
[----:B-12---:R-:W-:Y:S05]  /*0700*/  @!P0 BRA `(.L_x_5) ;  /* 0x0000000000288947 */ /* 0x006fea0003800000 */
[----:B------:R-:W0:Y:S02]  /*0710*/  LDC R11, c[0x0][0x634] ;  /* 0x00018d00ff0b7b82 */ /* 0x000e240000000800 */
[----:B0-----:R-:W-:-:S05]  /*0720*/  IADD3 R11, P0, R16, R11, RZ ;  /* 0x0000000b100b7210 */ /* 0x001fca0007f1e0ff */
[----:B------:R-:W-:-:S04]  /*0730*/  IMAD.X R13, RZ, RZ, R17, P0 ;  /* 0x000000ffff0d7224 */ /* 0x000fc800000e0611 */
[----:B------:R-:W-:-:S04]  /*0740*/  IMAD.WIDE.U32 R6, R13, R14, RZ ;  /* 0x0000000e0d067225 */ /* 0x000fc800078e00ff */
[----:B------:R-:W-:-:S04]  /*0750*/  IMAD.WIDE.U32 R8, P0, R11, R15, R6 ;  /* 0x0000000f0b087225 */ /* 0x000fc80007800006 */
[----:B------:R-:W-:-:S04]  /*0760*/  IMAD.WIDE.U32 R6, R11, R14, RZ ;  /* 0x0000000e0b067225 */ /* 0x000fc800078e00ff */
[----:B------:R-:W-:Y:S01]  /*0770*/  IMAD.X R11, RZ, RZ, RZ, P0 ;  /* 0x000000ffff0b7224 */ /* 0x000fe200000e06ff */
[----:B------:R-:W-:Y:S01]  /*0780*/  IADD3 RZ, P0, R7, R8, RZ ;  /* 0x0000000807ff7210 */ /* 0x000fe20007f1e0ff */
[----:B------:R-:W-:-:S04]  /*0790*/  IMAD.MOV.U32 R10, RZ, RZ, R9 ;  /* 0x000000ffff0a7224 */ /* 0x000fc800078e0009 */
[----:B------:R-:W-:-:S08]  /*07a0*/  IMAD.WIDE.U32.X R6, R13, R15, R10, P0 ;  /* 0x0000000f0d067225 */ /* 0x000fd000000e040a */
.L_x_5:
[-CC-:B------:R-:W-:Y:S01]  /*07b0*/  SHF.R.U64 R25, R6, R0.reuse, R7.reuse ;  /* 0x0000000006197219 */ /* 0x180fe20000001207 */
[----:B------:R-:W0:Y:S01]  /*07c0*/  LDC R10, c[0x0][0x618] ;  /* 0x00018600ff0a7b82 */ /* 0x000e220000000800 */
[----:B------:R-:W-:Y:S01]  /*07d0*/  SHF.R.U32.HI R5, RZ, R0, R7 ;  /* 0x00000000ff057219 */ /* 0x000fe20000011607 */
[----:B------:R-:W-:Y:S01]  /*07e0*/  ULDC UR4, c[0x0][0x150] ;  /* 0x0000540000047ab9 */ /* 0x000fe20000000800 */
[----:B------:R-:W-:Y:S02]  /*07f0*/  IADD3 R9, P0, RZ, -R25, RZ ;  /* 0x80000019ff097210 */ /* 0x000fe40007f1e0ff */
[----:B------:R-:W-:-:S03]  /*0800*/  I2FP.F32.U32 R0, R4 ;  /* 0x0000000400007245 */ /* 0x000fc60000201000 */
[----:B------:R-:W1:Y:S01]  /*0810*/  LDC.64 R26, c[0x0][0x640] ;  /* 0x00019000ff1a7b82 */ /* 0x000e620000000a00 */
[----:B------:R-:W-:Y:S02]  /*0820*/  IMAD.X R11, RZ, RZ, ~R5, P0 ;  /* 0x000000ffff0b7224 */ /* 0x000fe400000e0e05 */
[----:B------:R-:W-:Y:S01]  /*0830*/  FMUL R0, R0, UR4 ;  /* 0x0000000400007c20 */ /* 0x000fe20008400000 */
[----:B------:R-:W-:Y:S01]  /*0840*/  IMAD.WIDE.U32 R6, R9, R20, R16 ;  /* 0x0000001409067225 */ /* 0x000fe200078e0010 */
[----:B------:R-:W-:-:S03]  /*0850*/  ULDC UR4, c[0x0][0x154] ;  /* 0x0000550000047ab9 */ /* 0x000fc60000000800 */
[----:B------:R-:W-:Y:S01]  /*0860*/  IMAD R8, R11, R20, RZ ;  /* 0x000000140b087224 */ /* 0x000fe200078e02ff */
[----:B------:R-:W2:Y:S01]  /*0870*/  LDC R5, c[0x0][0x144] ;  /* 0x00005100ff057b82 */ /* 0x000ea20000000800 */
[----:B------:R-:W3:Y:S02]  /*0880*/  F2I.U32.TRUNC.NTZ R0, R0 ;  /* 0x0000000000007305 */ /* 0x000ee4000020f000 */
[----:B------:R-:W-:-:S04]  /*0890*/  IMAD R9, R9, R21, R8 ;  /* 0x0000001509097224 */ /* 0x000fc800078e0208 */
[----:B------:R-:W-:Y:S01]  /*08a0*/  IMAD.IADD R7, R7, 0x1, R9 ;  /* 0x0000000107077824 */ /* 0x000fe200078e0209 */
[----:B------:R-:W4:Y:S01]  /*08b0*/  LDC R12, c[0x0][0x608] ;  /* 0x00018200ff0c7b82 */ /* 0x000f220000000800 */
[----:B------:R-:W-:-:S03]  /*08c0*/  IMAD.MOV.U32 R9, RZ, RZ, -0x1 ;  /* 0xffffffffff097424 */ /* 0x000fc600078e00ff */
[-CC-:B0-----:R-:W-:Y:S02]  /*08d0*/  SHF.R.U64 R20, R6, R10.reuse, R7.reuse ;  /* 0x0000000a06147219 */ /* 0x181fe40000001207 */
[----:B------:R-:W-:Y:S02]  /*08e0*/  I2FP.F32.U32 R6, R3 ;  /* 0x0000000300067245 */ /* 0x000fe40000201000 */
[----:B------:R-:W0:Y:S01]  /*08f0*/  LDC R24, c[0x0][0x658] ;  /* 0x00019600ff187b82 */ /* 0x000e220000000800 */
[----:B-1----:R-:W-:Y:S01]  /*0900*/  ISETP.NE.U32.AND P0, PT, R26, RZ, PT ;  /* 0x000000ff1a00720c */ /* 0x002fe20003f05070 */
[----:B---3--:R-:W-:Y:S01]  /*0910*/  IMAD.MOV R8, RZ, RZ, -R0 ;  /* 0x000000ffff087224 */ /* 0x008fe200078e0a00 */
[----:B------:R-:W-:Y:S01]  /*0920*/  SHF.R.U32.HI R7, RZ, R10, R7 ;  /* 0x0000000aff077219 */ /* 0x000fe20000011607 */
[----:B------:R-:W-:Y:S01]  /*0930*/  FMUL R6, R6, UR4 ;  /* 0x0000000406067c20 */ /* 0x000fe20008400000 */
[----:B------:R-:W-:-:S03]  /*0940*/  ISETP.NE.AND.EX P0, PT, R27, RZ, PT, P0 ;  /* 0x000000ff1b00720c */ /* 0x000fc60003f05300 */
[----:B------:R-:W1:Y:S01]  /*0950*/  LDC R14, c[0x0][0x148] ;  /* 0x00005200ff0e7b82 */ /* 0x000e620000000800 */
[----:B--2---:R-:W-:-:S07]  /*0960*/  IMAD R0, R5, R8, R4 ;  /* 0x0000000805007224 */ /* 0x004fce00078e0204 */
[----:B------:R-:W2:Y:S01]  /*0970*/  LDC R22, c[0x0][0x600] ;  /* 0x00018000ff167b82 */ /* 0x000ea20000000800 */
[-CC-:B----4-:R-:W-:Y:S02]  /*0980*/  SHF.R.U64 R28, R20, R12.reuse, R7.reuse ;  /* 0x0000000c141c7219 */ /* 0x190fe40000001207 */
[----:B------:R-:W-:Y:S01]  /*0990*/  SHF.R.U32.HI R5, RZ, R12, R7 ;  /* 0x0000000cff057219 */ /* 0x000fe20000011607 */
[----:B------:R-:W-:Y:S01]  /*09a0*/  IMAD.MOV.U32 R7, RZ, RZ, 0x1 ;  /* 0x00000001ff077424 */ /* 0x000fe200078e00ff */
[----:B------:R3:W4:Y:S03]  /*09b0*/  F2I.U32.TRUNC.NTZ R12, R6 ;  /* 0x00000006000c7305 */ /* 0x000726000020f000 */
[----:B------:R-:W1:Y:S01]  /*09c0*/  LDC R15, c[0x0][0x648] ;  /* 0x00019200ff0f7b82 */ /* 0x000e620000000800 */
[-C--:B0-----:R-:W-:Y:S02]  /*09d0*/  SHF.L.U32 R4, R9, R24.reuse, RZ ;  /* 0x0000001809047219 */ /* 0x081fe400000006ff */
[----:B------:R-:W-:-:S02]  /*09e0*/  SHF.R.U64 R30, R28, R24, R5 ;  /* 0x000000181c1e7219 */ /* 0x000fc40000001205 */
[----:B------:R-:W-:Y:S02]  /*09f0*/  LOP3.LUT R11, RZ, R4, RZ, 0x33, !PT ;  /* 0x00000004ff0b7212 */ /* 0x000fe400078e33ff */
[-C--:B------:R-:W-:Y:S01]  /*0a00*/  SHF.R.U32.HI R5, RZ, R24.reuse, R5 ;  /* 0x00000018ff057219 */ /* 0x080fe20000011605 */
[----:B------:R-:W0:Y:S01]  /*0a10*/  LDC R21, c[0x0][0x638] ;  /* 0x00018e00ff157b82 */ /* 0x000e220000000800 */
[----:B------:R-:W-:Y:S01]  /*0a20*/  SHF.L.U32 R10, R7, R24, RZ ;  /* 0x00000018070a7219 */ /* 0x000fe200000006ff */
[----:B------:R-:W-:-:S06]  /*0a30*/  IMAD.MOV.U32 R4, RZ, RZ, R30 ;  /* 0x000000ffff047224 */ /* 0x000fcc00078e001e */
[----:B------:R-:W0:Y:S01]  /*0a40*/  LDC R152, c[0x0][0x610] ;  /* 0x00018400ff987b82 */ /* 0x000e220000000800 */
[----:B---34-:R-:W-:Y:S05]  /*0a50*/  @!P0 BRA `(.L_x_6) ;  /* 0x0000000000288947 */ /* 0x018fea0003800000 */
[----:B------:R-:W3:Y:S02]  /*0a60*/  LDC R9, c[0x0][0x64c] ;  /* 0x00019300ff097b82 */ /* 0x000ee40000000800 */
[----:B---3--:R-:W-:-:S05]  /*0a70*/  IADD3 R9, P0, R30, R9, RZ ;  /* 0x000000091e097210 */ /* 0x008fca0007f1e0ff */
        /* <DEDUP_REMOVED lines=8> */
.L_x_6:
[----:B-1----:R-:W-:Y:S01]  /*0b00*/  SHF.R.U64 R4, R4, R15, R5 ;  /* 0x0000000f04047219 */ /* 0x002fe20000001205 */
[----:B--2---:R-:W-:Y:S01]  /*0b10*/  VIADD R5, R22, 0xffffffff ;  /* 0xffffffff16057836 */ /* 0x004fe20000000000 */
[----:B------:R-:W-:Y:S01]  /*0b20*/  LOP3.LUT R11, R28, R11, RZ, 0xc0, !PT ;  /* 0x0000000b1c0b7212 */ /* 0x000fe200078ec0ff */
[----:B------:R-:W-:Y:S02]  /*0b30*/  IMAD.MOV R12, RZ, RZ, -R12 ;  /* 0x000000ffff0c7224 */ /* 0x000fe400078e0a0c */
[----:B------:R-:W-:Y:S01]  /*0b40*/  IMAD.MOV R6, RZ, RZ, -R4 ;  /* 0x000000ffff067224 */ /* 0x000fe200078e0a04 */
[----:B------:R-:W-:Y:S01]  /*0b50*/  LOP3.LUT R5, R20, R5, RZ, 0xc0, !PT ;  /* 0x0000000514057212 */ /* 0x000fe200078ec0ff */
[----:B------:R-:W-:Y:S02]  /*0b60*/  @P3 IMAD R0, R14, R12, R3 ;  /* 0x0000000c0e003224 */ /* 0x000fe400078e0203 */
[----:B------:R-:W-:Y:S02]  /*0b70*/  IMAD R11, R10, R4, R11 ;  /* 0x000000040a0b7224 */ /* 0x000fe400078e020b */
[----:B0-----:R-:W-:-:S02]  /*0b80*/  IMAD R3, R6, R21, R30 ;  /* 0x0000001506037224 */ /* 0x001fc400078e021e */
[----:B------:R-:W-:Y:S02]  /*0b90*/  IMAD R152, R11, R152, R0 ;  /* 0x000000980b987224 */ /* 0x000fe400078e0200 */
[----:B------:R-:W-:Y:S02]  /*0ba0*/  IMAD R3, R3, R22, R5 ;  /* 0x0000001603037224 */ /* 0x000fe400078e0205 */
[----:B------:R-:W-:Y:S02]  /*0bb0*/  IMAD.MOV.U32 R0, RZ, RZ, 0x1 ;  /* 0x00000001ff007424 */ /* 0x000fe400078e00ff */
[----:B------:R-:W-:Y:S01]  /*0bc0*/  IMAD.MOV.U32 R22, RZ, RZ, R25 ;  /* 0x000000ffff167224 */ /* 0x000fe200078e0019 */
[----:B------:R-:W-:Y:S02]  /*0bd0*/  SEL R23, R3, R152, !P3 ;  /* 0x0000009803177207 */ /* 0x000fe40005800000 */
[----:B------:R-:W-:-:S07]  /*0be0*/  SEL R152, R152, R3, !P3 ;  /* 0x0000000398987207 */ /* 0x000fce0005800000 */
.L_x_4:
[----:B------:R-:W-:-:S08]  /*0bf0*/  NOP ;  /* 0x0000000000007918 */ /* 0x000fd00000000000 */
[----:B------:R-:W0:Y:S02]  /*0c00*/  USETMAXREG.TRY_ALLOC.CTAPOOL UP0, 0xe8 ;  /* 0x000000e8000079c8 */ /* 0x000e240008000600 */
[----:B0-----:R-:W-:-:S13]  /*0c10*/  PLOP3.LUT P0, PT, PT, PT, UP0, 0x80, 0x0 ;  /* 0x000000000000781c */ /* 0x001fda0003f0f008 */
[----:B------:R-:W-:Y:S05]  /*0c20*/  @!P0 BRA `(.L_x_4) ;  /* 0xfffffffc00f08947 */ /* 0x000fea000383ffff */
[----:B------:R-:W-:Y:S01]  /*0c30*/  ULDC.64 UR4, c[0x0][0x598] ;  /* 0x0001660000047ab9 */ /* 0x000fe20000000a00 */
[----:B------:R-:W-:Y:S01]  /*0c40*/  ULDC.64 UR36, c[0x0][0x208] ;  /* 0x0000820000247ab9 */ /* 0x000fe20000000a00 */
[----:B------:R-:W-:-:S04]  /*0c50*/  ISETP.NE.U32.AND P0, PT, RZ, UR4, PT ;  /* 0x00000004ff007c0c */ /* 0x000fc8000bf05070 */
[----:B------:R-:W-:-:S13]  /*0c60*/  ISETP.NE.AND.EX P0, PT, RZ, UR5, PT, P0 ;  /* 0x00000005ff007c0c */ /* 0x000fda000bf05300 */
[----:B------:R-:W-:Y:S05]  /*0c70*/  @!P0 BRA `(.L_x_7) ;  /* 0x00000000001c8947 */ /* 0x000fea0003800000 */
[----:B------:R-:W0:Y:S02]  /*0c80*/  LDC.64 R4, c[0x0][0x598] ;  /* 0x00016600ff047b82 */ /* 0x000e240000000a00 */
[----:B0-----:R-:W2:Y:S02]  /*0c90*/  LDG.E.64 R4, desc[UR36][R4.64] ;  /* 0x0000002404047981 */ /* 0x001ea4000c1e1b00 */
[----:B--2---:R-:W-:-:S04]  /*0ca0*/  ISETP.NE.U32.AND P0, PT, R4, RZ, PT ;  /* 0x000000ff0400720c */ /* 0x004fc80003f05070 */
[----:B------:R-:W-:-:S13]  /*0cb0*/  ISETP.NE.AND.EX P0, PT, R5, RZ, PT, P0 ;  /* 0x000000ff0500720c */ /* 0x000fda0003f05300 */
[----:B------:R-:W-:Y:S05]  /*0cc0*/  @!P0 BRA `(.L_x_7) ;  /* 0x0000000000088947 */ /* 0x000fea0003800000 */
[----:B------:R0:W5:Y:S01]  /*0cd0*/  LD.E R153, desc[UR36][R4.64] ;  /* 0x0000002404997980 */ /* 0x000162000c101900 */
[----:B------:R-:W-:Y:S05]  /*0ce0*/  BRA `(.L_x_8) ;  /* 0x0000000000247947 */ /* 0x000fea0003800000 */
.L_x_7:
[----:B------:R-:W-:Y:S02]  /*0cf0*/  ULDC.64 UR4, c[0x0][0x588] ;  /* 0x0001620000047ab9 */ /* 0x000fe40000000a00 */
[----:B------:R-:W-:-:S04]  /*0d00*/  ISETP.NE.U32.AND P0, PT, RZ, UR4, PT ;  /* 0x00000004ff007c0c */ /* 0x000fc8000bf05070 */
[----:B------:R-:W-:-:S13]  /*0d10*/  ISETP.NE.AND.EX P0, PT, RZ, UR5, PT, P0 ;  /* 0x00000005ff007c0c */ /* 0x000fda000bf05300 */
[----:B------:R-:W-:Y:S05]  /*0d20*/  @!P0 BRA `(.L_x_9) ;  /* 0x00000000000c8947 */ /* 0x000fea0003800000 */
[----:B------:R-:W0:Y:S02]  /*0d30*/  LDC.64 R4, c[0x0][0x588] ;  /* 0x00016200ff047b82 */ /* 0x000e240000000a00 */
[----:B0-----:R1:W5:Y:S01]  /*0d40*/  LDG.E R153, desc[UR36][R4.64] ;  /* 0x0000002404997981 */ /* 0x001362000c1e1900 */
[----:B------:R-:W-:Y:S05]  /*0d50*/  BRA `(.L_x_8) ;  /* 0x0000000000087947 */ /* 0x000fea0003800000 */
.L_x_9:
[----:B------:R-:W-:Y:S02]  /*0d60*/  ULDC UR4, c[0x0][0x580] ;  /* 0x0001600000047ab9 */ /* 0x000fe40000000800 */
[----:B------:R-:W-:-:S07]  /*0d70*/  IMAD.U32 R153, RZ, RZ, UR4 ;  /* 0x00000004ff997e24 */ /* 0x000fce000f8e00ff */
.L_x_8:
[----:B------:R-:W-:Y:S02]  /*0d80*/  ULDC.64 UR4, c[0x0][0x5a0] ;  /* 0x0001680000047ab9 */ /* 0x000fe40000000a00 */
[----:B------:R-:W-:-:S04]  /*0d90*/  ISETP.NE.U32.AND P0, PT, RZ, UR4, PT ;  /* 0x00000004ff007c0c */ /* 0x000fc8000bf05070 */
[----:B------:R-:W-:-:S13]  /*0da0*/  ISETP.NE.AND.EX P0, PT, RZ, UR5, PT, P0 ;  /* 0x00000005ff007c0c */ /* 0x000fda000bf05300 */
[----:B------:R-:W-:Y:S05]  /*0db0*/  @!P0 BRA `(.L_x_10) ;  /* 0x00000000001c8947 */ /* 0x000fea0003800000 */
[----:B01----:R-:W0:Y:S02]  /*0dc0*/  LDC.64 R4, c[0x0][0x5a0] ;  /* 0x00016800ff047b82 */ /* 0x003e240000000a00 */
[----:B0-----:R-:W2:Y:S02]  /*0dd0*/  LDG.E.64 R4, desc[UR36][R4.64] ;  /* 0x0000002404047981 */ /* 0x001ea4000c1e1b00 */
[----:B--2---:R-:W-:-:S04]  /*0de0*/  ISETP.NE.U32.AND P0, PT, R4, RZ, PT ;  /* 0x000000ff0400720c */ /* 0x004fc80003f05070 */
[----:B------:R-:W-:-:S13]  /*0df0*/  ISETP.NE.AND.EX P0, PT, R5, RZ, PT, P0 ;  /* 0x000000ff0500720c */ /* 0x000fda0003f05300 */
[----:B------:R-:W-:Y:S05]  /*0e00*/  @!P0 BRA `(.L_x_10) ;  /* 0x0000000000088947 */ /* 0x000fea0003800000 */
[----:B------:R0:W5:Y:S01]  /*0e10*/  LD.E R154, desc[UR36][R4.64] ;  /* 0x00000024049a7980 */ /* 0x000162000c101900 */
[----:B------:R-:W-:Y:S05]  /*0e20*/  BRA `(.L_x_11) ;  /* 0x0000000000247947 */ /* 0x000fea0003800000 */
.L_x_10:
[----:B------:R-:W-:Y:S02]  /*0e30*/  ULDC.64 UR4, c[0x0][0x590] ;  /* 0x0001640000047ab9 */ /* 0x000fe40000000a00 */
[----:B------:R-:W-:-:S04]  /*0e40*/  ISETP.NE.U32.AND P0, PT, RZ, UR4, PT ;  /* 0x00000004ff007c0c */ /* 0x000fc8000bf05070 */
[----:B------:R-:W-:-:S13]  /*0e50*/  ISETP.NE.AND.EX P0, PT, RZ, UR5, PT, P0 ;  /* 0x00000005ff007c0c */ /* 0x000fda000bf05300 */
[----:B------:R-:W-:Y:S05]  /*0e60*/  @!P0 BRA `(.L_x_12) ;  /* 0x00000000000c8947 */ /* 0x000fea0003800000 */
[----:B------:R-:W2:Y:S02]  /*0e70*/  LDC.64 R154, c[0x0][0x590] ;  /* 0x00016400ff9a7b82 */ /* 0x000ea40000000a00 */
[----:B--2---:R2:W5:Y:S01]  /*0e80*/  LDG.E R154, desc[UR36][R154.64] ;  /* 0x000000249a9a7981 */ /* 0x004562000c1e1900 */
[----:B------:R-:W-:Y:S05]  /*0e90*/  BRA `(.L_x_11) ;  /* 0x0000000000087947 */ /* 0x000fea0003800000 */
.L_x_12:
[----:B------:R-:W-:Y:S02]  /*0ea0*/  ULDC UR4, c[0x0][0x584] ;  /* 0x0001610000047ab9 */ /* 0x000fe40000000800 */
[----:B------:R-:W-:-:S07]  /*0eb0*/  IMAD.U32 R154, RZ, RZ, UR4 ;  /* 0x00000004ff9a7e24 */ /* 0x000fce000f8e00ff */
.L_x_11:
[----:B------:R-:W-:-:S13]  /*0ec0*/  LOP3.LUT P0, RZ, R0, 0xff, RZ, 0xc0, !PT ;  /* 0x000000ff00ff7812 */ /* 0x000fda000780c0ff */
[----:B------:R-:W-:Y:S05]  /*0ed0*/  @!P0 EXIT ;  /* 0x000000000000894d */ /* 0x000fea0003800000 */
[----:B------:R-:W-:Y:S01]  /*0ee0*/  ULDC UR4, c[0x0][0x28c] ;  /* 0x0000a30000047ab9 */ /* 0x000fe20000000800 */
[----:B------:R-:W-:Y:S01]  /*0ef0*/  UMOV UR38, URZ ;  /* 0x0000003f00267c82 */ /* 0x000fe20008000000 */
[----:B------:R-:W-:Y:S01]  /*0f00*/  UIADD3 UR4, UR4, 0x1f, URZ ;  /* 0x0000001f04047890 */ /* 0x000fe2000fffe03f */
[----:B------:R-:W-:-:S03]  /*0f10*/  UMOV UR39, URZ ;  /* 0x0000003f00277c82 */ /* 0x000fc60008000000 */
[----:B------:R-:W-:-:S04]  /*0f20*/  USHF.R.S32.HI UR5, URZ, 0x1f, UR4 ;  /* 0x0000001f3f057899 */ /* 0x000fc80008011404 */
[----:B------:R-:W-:-:S04]  /*0f30*/  ULEA.HI UR5, UR5, UR4, URZ, 0x5 ;  /* 0x0000000405057291 */ /* 0x000fc8000f8f283f */
[----:B------:R-:W-:-:S12]  /*0f40*/  USHF.R.S32.HI UR40, URZ, 0x5, UR5 ;  /* 0x000000053f287899 */ /* 0x000fd80008011405 */
.L_x_290:
[----:B------:R-:W-:Y:S01]  /*0f50*/  LOP3.LUT R0, R18, 0x80, RZ, 0xc0, !PT ;  /* 0x0000008012007812 */ /* 0x000fe200078ec0ff */
[----:B---3--:R-:W3:Y:S01]  /*0f60*/  S2UR UR7, SR_CgaCtaId ;  /* 0x00000000000779c3 */ /* 0x008ee20000008800 */
[----:B------:R-:W-:Y:S02]  /*0f70*/  UMOV UR6, 0x400 ;  /* 0x0000040000067882 */ /* 0x000fe40000000000 */
[----:B------:R-:W-:-:S06]  /*0f80*/  SHF.R.U32.HI R0, RZ, 0x7, R0 ;  /* 0x00000007ff007819 */ /* 0x000fcc0000011600 */
[----:B----4-:R-:W4:Y:S01]  /*0f90*/  SHFL.IDX PT, R0, R0, RZ, 0x1f ;  /* 0x00001fff00007589 */ /* 0x010f2200000e0000 */
[----:B---3--:R-:W-:Y:S01]  /*0fa0*/  ULEA UR6, UR7, UR6, 0x18 ;  /* 0x0000000607067291 */ /* 0x008fe2000f8ec03f */
[----:B----4-:R-:W-:-:S13]  /*0fb0*/  R2UR UR4, R0 ;  /* 0x00000000000472ca */ /* 0x010fda00000e0000 */
[----:B------:R-:W-:-:S04]  /*0fc0*/  ULEA.HI UR5, UR4, UR4, URZ, 0x1 ;  /* 0x0000000404057291 */ /* 0x000fc8000f8f083f */
[----:B------:R-:W-:-:S04]  /*0fd0*/  ULOP3.LUT UR5, UR5, 0x1ffffe, URZ, 0xc0, !UPT ;  /* 0x001ffffe05057892 */ /* 0x000fc8000f8ec03f */
[----:B------:R-:W-:-:S03]  /*0fe0*/  UIADD3 UR5, UR4, -UR5, URZ ;  /* 0x8000000504057290 */ /* 0x000fc6000fffe03f */
[----:B------:R-:W-:Y:S01]  /*0ff0*/  ULDC UR4, c[0x0][0x28c] ;  /* 0x0000a30000047ab9 */ /* 0x000fe20000000800 */
[----:B------:R-:W-:Y:S01]  /*1000*/  ULEA UR5, UR5, UR6, 0xb ;  /* 0x0000000605057291 */ /* 0x000fe2000f8e583f */
[----:B------:R-:W-:-:S03]  /*1010*/  ISETP.LT.AND P0, PT, RZ, UR4, PT ;  /* 0x00000004ff007c0c */ /* 0x000fc6000bf01270 */
[----:B------:R-:W-:-:S04]  /*1020*/  UIADD3 UR5, UR5, 0x100, URZ ;  /* 0x0000010005057890 */ /* 0x000fc8000fffe03f */
[----:B------:R-:W-:-:S04]  /*1030*/  USHF.R.U32.HI UR5, URZ, 0x4, UR5 ;  /* 0x000000043f057899 */ /* 0x000fc80008011605 */
[----:B------:R-:W-:Y:S02]  /*1040*/  ULOP3.LUT UR41, UR5, 0x3fff, URZ, 0xc0, !UPT ;  /* 0x00003fff05297892 */ /* 0x000fe4000f8ec03f */
[----:B------:R-:W-:Y:S10]  /*1050*/  @P0 BRA `(.L_x_13) ;  /* 0x0000000000400947 */ /* 0x000ff40003800000 */
[----:B------:R-:W-:Y:S01]  /*1060*/  MOV R0, 0x0 ;  /* 0x0000000000007802 */ /* 0x000fe20000000f00 */
[----:B------:R-:W-:Y:S01]  /*1070*/  ULDC.64 UR4, c[0x4][0x68] ;  /* 0x01001a0000047ab9 */ /* 0x000fe20000000a00 */
[----:B------:R-:W-:Y:S01]  /*1080*/  ULDC.64 UR6, c[0x4][0x8] ;  /* 0x0100020000067ab9 */ /* 0x000fe20000000a00 */
[----:B01----:R-:W-:Y:S01]  /*1090*/  IMAD.U32 R4, RZ, RZ, UR4 ;  /* 0x00000004ff047e24 */ /* 0x003fe2000f8e00ff */
[----:B------:R0:W1:Y:S01]  /*10a0*/  LDC.64 R14, c[0x4][R0] ;  /* 0x01000000000e7b82 */ /* 0x0000620000000a00 */
[----:B------:R-:W-:Y:S01]  /*10b0*/  IMAD.U32 R5, RZ, RZ, UR5 ;  /* 0x00000005ff057e24 */ /* 0x000fe2000f8e00ff */
[----:B------:R-:W-:Y:S01]  /*10c0*/  ULDC.64 UR4, c[0x4][0x70] ;  /* 0x01001c0000047ab9 */ /* 0x000fe20000000a00 */
[----:B------:R-:W-:Y:S02]  /*10d0*/  IMAD.U32 R10, RZ, RZ, UR6 ;  /* 0x00000006ff0a7e24 */ /* 0x000fe4000f8e00ff */
[----:B------:R-:W-:Y:S02]  /*10e0*/  IMAD.U32 R6, RZ, RZ, UR4 ;  /* 0x00000004ff067e24 */ /* 0x000fe4000f8e00ff */
[----:B------:R-:W-:-:S02]  /*10f0*/  IMAD.U32 R7, RZ, RZ, UR5 ;  /* 0x00000005ff077e24 */ /* 0x000fc4000f8e00ff */
[----:B------:R-:W-:Y:S02]  /*1100*/  IMAD.U32 R11, RZ, RZ, UR7 ;  /* 0x00000007ff0b7e24 */ /* 0x000fe4000f8e00ff */
[----:B------:R-:W-:Y:S02]  /*1110*/  IMAD.MOV.U32 R8, RZ, RZ, 0x1e1 ;  /* 0x000001e1ff087424 */ /* 0x000fe400078e00ff */
[----:B------:R-:W-:Y:S02]  /*1120*/  IMAD.MOV.U32 R12, RZ, RZ, 0x1 ;  /* 0x00000001ff0c7424 */ /* 0x000fe400078e00ff */
[----:B0-----:R-:W-:-:S07]  /*1130*/  IMAD.MOV.U32 R13, RZ, RZ, RZ ;  /* 0x000000ffff0d7224 */ /* 0x001fce00078e00ff */
[----:B------:R-:W-:-:S07]  /*1140*/  LEPC R20, `(.L_x_13) ;  /* 0x000000001014794e */ /* 0x000fce0000000000 */
[----:B-12--5:R-:W-:Y:S05]  /*1150*/  CALL.ABS.NOINC R14 ;  /* 0x000000000e007343 */ /* 0x026fea0003c00000 */
.L_x_13:
[----:B------:R-:W-:-:S04]  /*1160*/  LOP3.LUT R0, R19, 0x1, RZ, 0xfc, !PT ;  /* 0x0000000113007812 */ /* 0x000fc800078efcff */
[----:B------:R-:W-:-:S13]  /*1170*/  ISETP.NE.AND P0, PT, R0, 0x3, PT ;  /* 0x000000030000780c */ /* 0x000fda0003f05270 */
[----:B------:R-:W-:Y:S05]  /*1180*/  @!P0 BRA `(.L_x_14) ;  /* 0x0000000000048947 */ /* 0x000fea0003800000 */
[----:B------:R-:W-:Y:S01]  /*1190*/  BPT.TRAP 0x1 ;  /* 0x000000040000795c */ /* 0x000fe20000300000 */
.L_x_14:
[----:B------:R-:W3:Y:S01]  /*11a0*/  S2UR UR5, SR_CgaCtaId ;  /* 0x00000000000579c3 */ /* 0x000ee20000008800 */
[----:B------:R-:W-:Y:S01]  /*11b0*/  UMOV UR4, 0x400 ;  /* 0x0000040000047882 */ /* 0x000fe20000000000 */
[----:B------:R-:W-:Y:S02]  /*11c0*/  IMAD.U32 R0, RZ, RZ, UR38 ;  /* 0x00000026ff007e24 */ /* 0x000fe4000f8e00ff */
[----:B------:R-:W-:-:S03]  /*11d0*/  IMAD.U32 R3, RZ, RZ, UR39 ;  /* 0x00000027ff037e24 */ /* 0x000fc6000f8e00ff */
[----:B------:R-:W-:Y:S01]  /*11e0*/  SHF.L.U32 R0, R0, 0x1f, RZ ;  /* 0x0000001f00007819 */ /* 0x000fe200000006ff */
[----:B---3--:R-:W-:-:S06]  /*11f0*/  ULEA UR4, UR5, UR4, 0x18 ;  /* 0x0000000405047291 */ /* 0x008fcc000f8ec03f */
[----:B------:R-:W-:-:S04]  /*1200*/  IMAD.U32 R6, RZ, RZ, UR4 ;  /* 0x00000004ff067e24 */ /* 0x000fc8000f8e00ff */
[----:B------:R-:W-:-:S04]  /*1210*/  IMAD R3, R3, 0x8, R6 ;  /* 0x0000000803037824 */ /* 0x000fc800078e0206 */
[----:B------:R3:W4:Y:S01]  /*1220*/  SYNCS.PHASECHK.TRANS64.TRYWAIT P1, [R3+URZ], R0 ;  /* 0x00000000030075a7 */ /* 0x000722000802017f */
[----:B------:R-:W-:Y:S05]  /*1230*/  @!P0 BRA `(.L_x_15) ;  /* 0x0000000000048947 */ /* 0x000fea0003800000 */
[----:B------:R-:W-:Y:S01]  /*1240*/  BPT.TRAP 0x1 ;  /* 0x000000040000795c */ /* 0x000fe20000300000 */
.L_x_15:
[----:B----4-:R-:W-:Y:S05]  /*1250*/  @P1 BRA `(.L_x_16) ;  /* 0x0000000000081947 */ /* 0x010fea0003800000 */
[----:B------:R-:W4:Y:S02]  /*1260*/  SYNCS.PHASECHK.TRANS64.TRYWAIT P1, [R3+URZ], R0 ;  /* 0x00000000030075a7 */ /* 0x000f24000802017f */
[----:B----4-:R-:W-:Y:S05]  /*1270*/  @!P1 BRA `(.L_x_17) ;  /* 0x0000008800089947 */ /* 0x010fea0003800000 */
.L_x_16:
[----:B------:R-:W-:-:S04]  /*1280*/  UISETP.LT.AND UP0, UPT, UR40, 0x1, UPT ;  /* 0x000000012800788c */ /* 0x000fc8000bf01270 */
[----:B------:R-:W-:-:S06]  /*1290*/  USEL UR4, UR40, 0x1, UP0 ;  /* 0x0000000128047887 */ /* 0x000fcc0008000000 */
[----:B---34-:R-:W-:Y:S01]  /*12a0*/  IMAD.U32 R0, RZ, RZ, UR4 ;  /* 0x00000004ff007e24 */ /* 0x018fe2000f8e00ff */
[----:B------:R-:W-:Y:S05]  /*12b0*/  WARPSYNC.ALL ;  /* 0x0000000000007948 */ /* 0x000fea0003800000 */
[----:B------:R-:W-:-:S04]  /*12c0*/  IADD3 R0, -R0, UR40, RZ ;  /* 0x0000002800007c10 */ /* 0x000fc8000fffe1ff */
[----:B------:R-:W-:Y:S02]  /*12d0*/  ISETP.GE.AND P1, PT, R0, 0x1, PT ;  /* 0x000000010000780c */ /* 0x000fe40003f26270 */
[----:B------:R-:W-:Y:S01]  /*12e0*/  R2UR UR4, R6 ;  /* 0x00000000060472ca */ /* 0x000fe200000e0000 */
[----:B------:R-:W-:Y:S01]  /*12f0*/  ULOP3.LUT UR41, UR41, 0x10000, URZ, 0xfc, !UPT ;  /* 0x0001000029297892 */ /* 0x000fe2000f8efc3f */
[----:B------:R-:W-:Y:S01]  /*1300*/  WARPGROUP.ARRIVE ;  /* 0x00000000000079c5 */ /* 0x000fe20000000000 */
[----:B------:R-:W-:Y:S01]  /*1310*/  UMOV UR5, 0xc0000010 ;  /* 0xc000001000057882 */ /* 0x000fe20000000000 */
[----:B------:R-:W-:-:S09]  /*1320*/  UMOV UR7, 0xc0000010 ;  /* 0xc000001000077882 */ /* 0x000fd20000000000 */
[----:B------:R-:W-:-:S04]  /*1330*/  UIADD3 UR4, UR4, 0x5100, URZ ;  /* 0x0000510004047890 */ /* 0x000fc8000fffe03f */
[----:B------:R-:W-:-:S04]  /*1340*/  USHF.R.U32.HI UR4, URZ, 0x4, UR4 ;  /* 0x000000043f047899 */ /* 0x000fc80008011604 */
[----:B------:R-:W-:-:S04]  /*1350*/  ULOP3.LUT UR4, UR4, 0x3fff, URZ, 0xc0, !UPT ;  /* 0x00003fff04047892 */ /* 0x000fc8000f8ec03f */
[----:B------:R-:W-:Y:S02]  /*1360*/  ULOP3.LUT UR9, UR4, 0x10000, URZ, 0xfc, !UPT ;  /* 0x0001000004097892 */ /* 0x000fe4000f8efc3f */
[----:B------:R-:W-:Y:S02]  /*1370*/  ULEA UR4, UR39, UR41, 0x8 ;  /* 0x0000002927047291 */ /* 0x000fe4000f8e403f */
[----:B------:R-:W-:-:S09]  /*1380*/  ULEA UR6, UR39, UR9, 0x9 ;  /* 0x0000000927067291 */ /* 0x000fd2000f8e483f */
[----:B------:R-:W-:Y:S03]  /*1390*/  IGMMA.64x256x32.S8.S8 R24, gdesc[UR4], RZ, !UPT, gsb0 ;  /* 0x06600000041879f1 */ /* 0x000fe6000c0410ff */
[----:B------:R-:W-:Y:S02]  /*13a0*/  WARPGROUP.DEPBAR.LE gsb0, 0x0 ;  /* 0x00008000000079c5 */ /* 0x000fe40000010000 */
[----:B------:R-:W-:Y:S05]  /*13b0*/  @!P1 BRA `(.L_x_18) ;  /* 0x0000000000c49947 */ /* 0x000fea0003800000 */
[----:B------:R-:W-:Y:S02]  /*13c0*/  UIADD3 UR4, UR39, 0x1, URZ ;  /* 0x0000000127047890 */ /* 0x000fe4000fffe03f */
[----:B------:R-:W-:Y:S02]  /*13d0*/  IMAD.U32 R3, RZ, RZ, UR39 ;  /* 0x00000027ff037e24 */ /* 0x000fe4000f8e00ff */
[----:B------:R-:W-:-:S04]  /*13e0*/  UISETP.NE.AND UP0, UPT, UR4, 0x5, UPT ;  /* 0x000000050400788c */ /* 0x000fc8000bf05270 */
[----:B------:R-:W-:Y:S02]  /*13f0*/  USEL UR5, URZ, 0x1, UP0 ;  /* 0x000000013f057887 */ /* 0x000fe40008000000 */
[----:B------:R-:W-:Y:S02]  /*1400*/  USEL UR8, UR4, URZ, UP0 ;  /* 0x0000003f04087287 */ /* 0x000fe40008000000 */
[----:B------:R-:W-:-:S06]  /*1410*/  ULOP3.LUT UR5, UR38, UR5, URZ, 0x3c, !UPT ;  /* 0x0000000526057292 */ /* 0x000fcc000f8e3c3f */
[----:B------:R-:W-:-:S07]  /*1420*/  IMAD.U32 R7, RZ, RZ, UR5 ;  /* 0x00000005ff077e24 */ /* 0x000fce000f8e00ff */
.L_x_25:
[----:B------:R-:W-:Y:S05]  /*1430*/  @!P0 BRA `(.L_x_19) ;  /* 0x0000000000048947 */ /* 0x000fea0003800000 */
[----:B------:R-:W-:Y:S01]  /*1440*/  BPT.TRAP 0x1 ;  /* 0x000000040000795c */ /* 0x000fe20000300000 */
.L_x_19:
[----:B------:R-:W3:Y:S01]  /*1450*/  S2UR UR5, SR_CgaCtaId ;  /* 0x00000000000579c3 */ /* 0x000ee20000008800 */
[----:B------:R-:W-:Y:S01]  /*1460*/  UMOV UR4, 0x400 ;  /* 0x0000040000047882 */ /* 0x000fe20000000000 */
[----:B01----:R-:W-:Y:S01]  /*1470*/  IMAD.U32 R5, RZ, RZ, UR8 ;  /* 0x00000008ff057e24 */ /* 0x003fe2000f8e00ff */
[----:B------:R-:W-:Y:S01]  /*1480*/  SHF.L.U32 R4, R7, 0x1f, RZ ;  /* 0x0000001f07047819 */ /* 0x000fe200000006ff */
[----:B---3--:R-:W-:-:S06]  /*1490*/  ULEA UR4, UR5, UR4, 0x18 ;  /* 0x0000000405047291 */ /* 0x008fcc000f8ec03f */
[----:B------:R-:W-:-:S04]  /*14a0*/  IMAD.U32 R6, RZ, RZ, UR4 ;  /* 0x00000004ff067e24 */ /* 0x000fc8000f8e00ff */
[----:B------:R-:W-:-:S04]  /*14b0*/  IMAD R5, R5, 0x8, R6 ;  /* 0x0000000805057824 */ /* 0x000fc800078e0206 */
[----:B------:R0:W1:Y:S01]  /*14c0*/  SYNCS.PHASECHK.TRANS64.TRYWAIT P1, [R5+URZ], R4 ;  /* 0x00000004050075a7 */ /* 0x000062000802017f */
[----:B------:R-:W-:Y:S05]  /*14d0*/  @!P0 BRA `(.L_x_20) ;  /* 0x0000000000048947 */ /* 0x000fea0003800000 */
[----:B------:R-:W-:Y:S01]  /*14e0*/  BPT.TRAP 0x1 ;  /* 0x000000040000795c */ /* 0x000fe20000300000 */
.L_x_20:
[----:B-1----:R-:W-:Y:S05]  /*14f0*/  @P1 BRA `(.L_x_21) ;  /* 0x0000000000081947 */ /* 0x002fea0003800000 */
[----:B------:R-:W1:Y:S02]  /*1500*/  SYNCS.PHASECHK.TRANS64.TRYWAIT P1, [R5+URZ], R4 ;  /* 0x00000004050075a7 */ /* 0x000e64000802017f */
[----:B-1----:R-:W-:Y:S05]  /*1510*/  @!P1 BRA `(.L_x_22) ;  /* 0x0000008400749947 */ /* 0x002fea0003800000 */
.L_x_21:
[----:B------:R-:W-:Y:S01]  /*1520*/  ULEA UR4, UR8, UR41, 0x8 ;  /* 0x0000002908047291 */ /* 0x000fe2000f8e403f */
[----:B------:R-:W-:Y:S01]  /*1530*/  WARPGROUP.ARRIVE ;  /* 0x00000000000079c5 */ /* 0x000fe20000000000 */
[----:B------:R-:W-:Y:S01]  /*1540*/  ULEA UR6, UR8, UR9, 0x9 ;  /* 0x0000000908067291 */ /* 0x000fe2000f8e483f */
[----:B------:R-:W-:Y:S01]  /*1550*/  UMOV UR5, 0xc0000010 ;  /* 0xc000001000057882 */ /* 0x000fe20000000000 */
[----:B------:R-:W-:-:S07]  /*1560*/  UMOV UR7, 0xc0000010 ;  /* 0xc000001000077882 */ /* 0x000fce0000000000 */
[----:B------:R-:W-:Y:S03]  /*1570*/  IGMMA.64x256x32.S8.S8 R24, gdesc[UR4], R24, gsb0 ;  /* 0x06600000041879f1 */ /* 0x000fe60008041018 */
[----:B------:R-:W-:Y:S02]  /*1580*/  WARPGROUP.DEPBAR.LE gsb0, 0x0 ;  /* 0x00008000000079c5 */ /* 0x000fe40000010000 */
[----:B------:R-:W-:Y:S05]  /*1590*/  @!P0 BRA `(.L_x_23) ;  /* 0x0000000000048947 */ /* 0x000fea0003800000 */
[----:B------:R-:W-:Y:S01]  /*15a0*/  BPT.TRAP 0x1 ;  /* 0x000000040000795c */ /* 0x000fe20000300000 */
.L_x_23:
[----:B01----:R-:W-:Y:S01]  /*15b0*/  IMAD R4, R3, 0x8, R6 ;  /* 0x0000000803047824 */ /* 0x003fe200078e0206 */
[----:B------:R-:W-:-:S03]  /*15c0*/  ISETP.GT.U32.AND P1, PT, R19, 0x1, PT ;  /* 0x000000011300780c */ /* 0x000fc60003f24070 */
[----:B------:R-:W-:-:S05]  /*15d0*/  VIADD R4, R4, 0x28 ;  /* 0x0000002804047836 */ /* 0x000fca0000000000 */
[----:B------:R-:W-:-:S04]  /*15e0*/  PRMT R4, RZ, 0x654, R4 ;  /* 0x00000654ff047816 */ /* 0x000fc80000000004 */
[----:B------:R0:W-:Y:S01]  /*15f0*/  SYNCS.ARRIVE.TRANS64.RED.A1T0 RZ, [R4+URZ], RZ ;  /* 0x000000ff04ff79a7 */ /* 0x0001e2000810043f */
[----:B------:R-:W-:Y:S05]  /*1600*/  @P1 BRA `(.L_x_24) ;  /* 0x0000000000041947 */ /* 0x000fea0003800000 */
[----:B------:R-:W-:Y:S01]  /*1610*/  BPT.TRAP 0x1 ;  /* 0x000000040000795c */ /* 0x000fe20000300000 */
.L_x_24:
[----:B------:R-:W-:Y:S01]  /*1620*/  UIADD3 UR8, UR8, 0x1, URZ ;  /* 0x0000000108087890 */ /* 0x000fe2000fffe03f */
[C---:B------:R-:W-:Y:S01]  /*1630*/  ISETP.GT.AND P2, PT, R0.reuse, 0x1, PT ;  /* 0x000000010000780c */ /* 0x040fe20003f44270 */
[----:B------:R-:W-:Y:S02]  /*1640*/  VIADD R3, R3, 0x1 ;  /* 0x0000000103037836 */ /* 0x000fe40000000000 */
[----:B------:R-:W-:Y:S01]  /*1650*/  UISETP.NE.AND UP0, UPT, UR8, 0x5, UPT ;  /* 0x000000050800788c */ /* 0x000fe2000bf05270 */
[----:B------:R-:W-:Y:S02]  /*1660*/  VIADD R0, R0, 0xffffffff ;  /* 0xffffffff00007836 */ /* 0x000fe40000000000 */
[C---:B------:R-:W-:Y:S01]  /*1670*/  ISETP.NE.AND P1, PT, R3.reuse, 0x5, PT ;  /* 0x000000050300780c */ /* 0x040fe20003f25270 */
[----:B------:R-:W-:Y:S02]  /*1680*/  USEL UR4, URZ, 0x1, UP0 ;  /* 0x000000013f047887 */ /* 0x000fe40008000000 */
[----:B------:R-:W-:Y:S01]  /*1690*/  USEL UR8, UR8, URZ, UP0 ;  /* 0x0000003f08087287 */ /* 0x000fe20008000000 */
[----:B------:R-:W-:-:S03]  /*16a0*/  SEL R3, R3, RZ, P1 ;  /* 0x000000ff03037207 */ /* 0x000fc60000800000 */
[----:B------:R-:W-:Y:S01]  /*16b0*/  LOP3.LUT R7, R7, UR4, RZ, 0x3c, !PT ;  /* 0x0000000407077c12 */ /* 0x000fe2000f8e3cff */
[----:B------:R-:W-:Y:S07]  /*16c0*/  @P2 BRA `(.L_x_25) ;  /* 0xfffffffc00582947 */ /* 0x000fee000383ffff */
.L_x_18:
[----:B------:R-:W3:Y:S02]  /*16d0*/  LDC R0, c[0x0][0x28c] ;  /* 0x0000a300ff007b82 */ /* 0x000ee40000000800 */
[----:B---3--:R-:W-:-:S13]  /*16e0*/  ISETP.GE.AND P1, PT, R0, 0x1, PT ;  /* 0x000000010000780c */ /* 0x008fda0003f26270 */
[----:B------:R-:W-:Y:S05]  /*16f0*/  @!P1 BRA `(.L_x_26) ;  /* 0x0000000000409947 */ /* 0x000fea0003800000 */
[----:B------:R-:W-:Y:S05]  /*1700*/  @!P0 BRA `(.L_x_27) ;  /* 0x0000000000048947 */ /* 0x000fea0003800000 */
[----:B------:R-:W-:Y:S01]  /*1710*/  BPT.TRAP 0x1 ;  /* 0x000000040000795c */ /* 0x000fe20000300000 */
.L_x_27:
[----:B------:R-:W-:Y:S01]  /*1720*/  UISETP.LT.AND UP0, UPT, UR40, 0x1, UPT ;  /* 0x000000012800788c */ /* 0x000fe2000bf01270 */
[----:B------:R-:W-:-:S03]  /*1730*/  ISETP.GT.U32.AND P0, PT, R19, 0x1, PT ;  /* 0x000000011300780c */ /* 0x000fc60003f04070 */
[----:B------:R-:W-:-:S04]  /*1740*/  USEL UR6, UR40, 0x1, UP0 ;  /* 0x0000000128067887 */ /* 0x000fc80008000000 */
[----:B------:R-:W-:-:S04]  /*1750*/  UIADD3 UR6, UR39, UR40, -UR6 ;  /* 0x0000002827067290 */ /* 0x000fc8000fffe806 */
[----:B------:R-:W-:-:S04]  /*1760*/  UIMAD.WIDE.U32 UR4, UR6, -0x33333333, URZ ;  /* 0xcccccccd060478a5 */ /* 0x000fc8000f8e003f */
[----:B------:R-:W-:-:S04]  /*1770*/  USHF.R.U32.HI UR4, URZ, 0x2, UR5 ;  /* 0x000000023f047899 */ /* 0x000fc80008011605 */
[----:B------:R-:W-:-:S06]  /*1780*/  UIMAD UR6, UR4, -0x5, UR6 ;  /* 0xfffffffb040678a4 */ /* 0x000fcc000f8e0206 */
[----:B------:R-:W-:-:S04]  /*1790*/  IMAD.U32 R3, RZ, RZ, UR6 ;  /* 0x00000006ff037e24 */ /* 0x000fc8000f8e00ff */
[----:B------:R-:W-:-:S04]  /*17a0*/  IMAD R0, R3, 0x8, R6 ;  /* 0x0000000803007824 */ /* 0x000fc800078e0206 */
[----:B------:R-:W-:-:S05]  /*17b0*/  VIADD R0, R0, 0x28 ;  /* 0x0000002800007836 */ /* 0x000fca0000000000 */
[----:B------:R-:W-:-:S04]  /*17c0*/  PRMT R0, RZ, 0x654, R0 ;  /* 0x00000654ff007816 */ /* 0x000fc80000000000 */
[----:B------:R3:W-:Y:S01]  /*17d0*/  SYNCS.ARRIVE.TRANS64.RED.A1T0 RZ, [R0+URZ], RZ ;  /* 0x000000ff00ff79a7 */ /* 0x0007e2000810043f */
[----:B------:R-:W-:Y:S05]  /*17e0*/  @P0 BRA `(.L_x_26) ;  /* 0x0000000000040947 */ /* 0x000fea0003800000 */
[----:B------:R-:W-:Y:S01]  /*17f0*/  BPT.TRAP 0x1 ;  /* 0x000000040000795c */ /* 0x000fe20000300000 */
.L_x_26:
[----:B------:R-:W4:Y:S01]  /*1800*/  LDC R9, c[0x0][0x288] ;  /* 0x0000a200ff097b82 */ /* 0x000f220000000800 */
[--C-:B---3--:R-:W-:Y:S01]  /*1810*/  SHF.R.U32.HI R0, RZ, 0x2, R18.reuse ;  /* 0x00000002ff007819 */ /* 0x108fe20000011612 */
[----:B------:R-:W-:Y:S01]  /*1820*/  UIADD3 UR39, UR40, UR39, URZ ;  /* 0x0000002728277290 */ /* 0x000fe2000fffe03f */
[----:B01----:R-:W-:Y:S01]  /*1830*/  SHF.R.U32.HI R5, RZ, 0x7, R18 ;  /* 0x00000007ff057819 */ /* 0x003fe20000011612 */
[----:B------:R-:W-:Y:S01]  /*1840*/  ULDC UR7, c[0x0][0x284] ;  /* 0x0000a10000077ab9 */ /* 0x000fe20000000800 */
[----:B------:R-:W-:Y:S01]  /*1850*/  LOP3.LUT R4, R18, 0x60, RZ, 0xc0, !PT ;  /* 0x0000006012047812 */ /* 0x000fe200078ec0ff */
[----:B------:R-:W-:Y:S01]  /*1860*/  UISETP.GT.U32.AND UP0, UPT, UR39, 0x4, UPT ;  /* 0x000000042700788c */ /* 0x000fe2000bf04070 */
[----:B------:R-:W-:Y:S01]  /*1870*/  LOP3.LUT R3, R0, 0x7, RZ, 0xc0, !PT ;  /* 0x0000000700037812 */ /* 0x000fe200078ec0ff */
[----:B------:R-:W-:Y:S01]  /*1880*/  UISETP.GE.U32.AND UP1, UPT, UR40, 0x5, UPT ;  /* 0x000000052800788c */ /* 0x000fe2000bf26070 */
[----:B------:R-:W-:Y:S01]  /*1890*/  LOP3.LUT R0, R5, 0x1, RZ, 0xc0, !PT ;  /* 0x0000000105007812 */ /* 0x000fe200078ec0ff */
[----:B------:R-:W-:Y:S01]  /*18a0*/  UISETP.LT.U32.AND UP0, UPT, UR40, 0x5, UP0 ;  /* 0x000000052800788c */ /* 0x000fe20008701070 */
[----:B------:R-:W-:Y:S01]  /*18b0*/  SHF.R.U32.HI R6, RZ, 0x1, R4 ;  /* 0x00000001ff067819 */ /* 0x000fe20000011604 */
[----:B------:R-:W-:Y:S01]  /*18c0*/  IMAD.SHL.U32 R4, R18, 0x2, RZ ;  /* 0x0000000212047824 */ /* 0x000fe200078e00ff */
[----:B------:R-:W-:Y:S01]  /*18d0*/  SHF.R.S32.HI R14, RZ, 0x1f, R22 ;  /* 0x0000001fff0e7819 */ /* 0x000fe20000011416 */
[----:B------:R-:W-:Y:S01]  /*18e0*/  IMAD.SHL.U32 R8, R0, 0x40, RZ ;  /* 0x0000004000087824 */ /* 0x000fe200078e00ff */
[--C-:B------:R-:W-:Y:S01]  /*18f0*/  IADD3 R5, RZ, -R6, -R3.reuse ;  /* 0x80000006ff057210 */ /* 0x100fe20007ffe803 */
[----:B------:R-:W-:Y:S01]  /*1900*/  ULDC.64 UR8, c[0x0][0x5d0] ;  /* 0x0001740000087ab9 */ /* 0x000fe20000000a00 */
[----:B------:R-:W-:Y:S01]  /*1910*/  LOP3.LUT R4, R4, 0x6, RZ, 0xc0, !PT ;  /* 0x0000000604047812 */ /* 0x000fe200078ec0ff */
[----:B------:R-:W-:Y:S01]  /*1920*/  UIMAD.WIDE.U32 UR4, UR39, -0x33333333, URZ ;  /* 0xcccccccd270478a5 */ /* 0x000fe2000f8e003f */
[----:B------:R-:W-:Y:S01]  /*1930*/  LOP3.LUT R3, R8, 0x40, R3, 0xe2, !PT ;  /* 0x0000004008037812 */ /* 0x000fe200078ee203 */
[----:B------:R-:W-:Y:S01]  /*1940*/  IMAD R7, R0, -0x40, R5 ;  /* 0xffffffc000077824 */ /* 0x000fe200078e0205 */
[----:B------:R-:W-:Y:S01]  /*1950*/  LOP3.LUT R0, R18, 0x3, RZ, 0xc0, !PT ;  /* 0x0000000312007812 */ /* 0x000fe200078ec0ff */
[----:B------:R-:W-:Y:S01]  /*1960*/  USEL UR6, URZ, 0x1, !UP0 ;  /* 0x000000013f067887 */ /* 0x000fe2000c000000 */
[----:B------:R-:W-:Y:S01]  /*1970*/  PRMT R8, R4, 0x6540, R23 ;  /* 0x0000654004087816 */ /* 0x000fe20000000017 */
[----:B------:R-:W-:Y:S01]  /*1980*/  IMAD.SHL.U32 R23, R23, 0x100, RZ ;  /* 0x0000010017177824 */ /* 0x000fe200078e00ff */
[----:B------:R-:W-:Y:S01]  /*1990*/  USHF.R.U32.HI UR4, URZ, 0x2, UR5 ;  /* 0x000000023f047899 */ /* 0x000fe20008011605 */
[----:B----4-:R-:W-:Y:S01]  /*19a0*/  IMAD R12, R0, -0x2, R9 ;  /* 0xfffffffe000c7824 */ /* 0x010fe200078e0209 */
[----:B------:R-:W-:Y:S01]  /*19b0*/  ULOP3.LUT UR38, UR38, UR6, URZ, 0x3c, !UPT ;  /* 0x0000000626267292 */ /* 0x000fe2000f8e3c3f */
[----:B------:R-:W-:Y:S01]  /*19c0*/  IMAD.SHL.U32 R0, R152, 0x80, RZ ;  /* 0x0000008098007824 */ /* 0x000fe200078e00ff */
[----:B------:R-:W-:Y:S01]  /*19d0*/  ISETP.GE.AND P0, PT, R23, R9, PT ;  /* 0x000000091700720c */ /* 0x000fe20003f06270 */
[----:B------:R-:W-:Y:S01]  /*19e0*/  IMAD R5, R14, UR8, RZ ;  /* 0x000000080e057c24 */ /* 0x000fe2000f8e02ff */
[--C-:B------:R-:W-:Y:S01]  /*19f0*/  SHF.R.S32.HI R9, RZ, 0x1f, R8.reuse ;  /* 0x0000001fff097819 */ /* 0x100fe20000011408 */
[----:B------:R-:W-:Y:S01]  /*1a00*/  IMAD.WIDE R10, R152, 0x80, RZ ;  /* 0x00000080980a7825 */ /* 0x000fe200078e02ff */
[C---:B------:R-:W-:Y:S01]  /*1a10*/  ISETP.GE.OR P0, PT, R0.reuse, UR7, P0 ;  /* 0x0000000700007c0c */ /* 0x040fe20008706670 */
[----:B------:R-:W-:Y:S01]  /*1a20*/  UIMAD UR39, UR4, -0x5, UR39 ;  /* 0xfffffffb042778a4 */ /* 0x000fe2000f8e0227 */
[----:B------:R-:W-:Y:S01]  /*1a30*/  IADD3 R160, -R0, UR7, R7 ;  /* 0x0000000700a07c10 */ /* 0x000fe2000fffe107 */
[C---:B------:R-:W-:Y:S01]  /*1a40*/  IMAD R13, R22.reuse, UR9, R5 ;  /* 0x00000009160d7c24 */ /* 0x040fe2000f8e0205 */
[----:B------:R-:W-:Y:S01]  /*1a50*/  @UP1 ULOP3.LUT UR38, UR38, 0x1, UR4, 0x78, !UPT ;  /* 0x0000000126261892 */ /* 0x000fe2000f8e7804 */
[----:B------:R-:W-:Y:S01]  /*1a60*/  IMAD.WIDE.U32 R4, R22, UR8, R8 ;  /* 0x0000000816047c25 */ /* 0x000fe2000f8e0008 */
[----:B------:R-:W-:-:S03]  /*1a70*/  LOP3.LUT R161, R10, R3, R6, 0xfe, !PT ;  /* 0x000000030aa17212 */ /* 0x000fc600078efe06 */
[----:B------:R-:W-:Y:S02]  /*1a80*/  IMAD.IADD R5, R5, 0x1, R13 ;  /* 0x0000000105057824 */ /* 0x000fe400078e020d */
[----:B------:R-:W-:Y:S02]  /*1a90*/  IMAD.IADD R0, R12, 0x1, -R23 ;  /* 0x000000010c007824 */ /* 0x000fe400078e0a17 */
[----:B------:R-:W-:Y:S01]  /*1aa0*/  IMAD.MOV.U32 R152, RZ, RZ, -0x1 ;  /* 0xffffffffff987424 */ /* 0x000fe200078e00ff */
[----:B------:R-:W-:Y:S06]  /*1ab0*/  @P0 BRA `(.L_x_28) ;  /* 0x0000006000a00947 */ /* 0x000fec0003800000 */
[----:B------:R-:W0:Y:S01]  /*1ac0*/  LDC.64 R12, c[0x0][0x5c8] ;  /* 0x00017200ff0c7b82 */ /* 0x000e220000000a00 */
[----:B------:R-:W-:Y:S01]  /*1ad0*/  ULDC.64 UR4, c[0x0][0x5c0] ;  /* 0x0001700000047ab9 */ /* 0x000fe20000000a00 */
[----:B------:R-:W-:Y:S01]  /*1ae0*/  BSSY B0, `(.L_x_28) ;  /* 0x0000625000007945 */ /* 0x000fe20003800000 */
[-C--:B0-----:R-:W-:Y:S02]  /*1af0*/  IMAD R6, R11, R12.reuse, RZ ;  /* 0x0000000c0b067224 */ /* 0x081fe400078e02ff */
[----:B------:R-:W-:-:S04]  /*1b00*/  IMAD.WIDE.U32 R4, R161, R12, R4 ;  /* 0x0000000ca1047225 */ /* 0x000fc800078e0004 */
[----:B------:R-:W-:Y:S01]  /*1b10*/  IMAD R3, R161, R13, R6 ;  /* 0x0000000da1037224 */ /* 0x000fe200078e0206 */
[----:B------:R-:W-:-:S03]  /*1b20*/  IADD3 R4, P0, R4, UR4, RZ ;  /* 0x0000000404047c10 */ /* 0x000fc6000ff1e0ff */
[----:B------:R-:W-:Y:S01]  /*1b30*/  IMAD.IADD R3, R5, 0x1, R3 ;  /* 0x0000000105037824 */ /* 0x000fe200078e0203 */
[----:B------:R-:W-:-:S04]  /*1b40*/  LEA R6, P1, R12, R4, 0x3 ;  /* 0x000000040c067211 */ /* 0x000fc800078218ff */
[----:B------:R-:W-:Y:S02]  /*1b50*/  IADD3.X R5, R3, UR5, RZ, P0, !PT ;  /* 0x0000000503057c10 */ /* 0x000fe400087fe4ff */
[----:B-----5:R-:W-:Y:S02]  /*1b60*/  ISETP.NE.AND P0, PT, R154, RZ, PT ;  /* 0x000000ff9a00720c */ /* 0x020fe40003f05270 */
[----:B------:R-:W-:-:S11]  /*1b70*/  LEA.HI.X R7, R12, R5, R13, 0x3, P1 ;  /* 0x000000050c077211 */ /* 0x000fd600008f1c0d */
[----:B------:R-:W-:Y:S05]  /*1b80*/  @!P0 BRA `(.L_x_29) ;  /* 0x0000004800608947 */ /* 0x000fea0003800000 */
[----:B------:R-:W0:Y:S01]  /*1b90*/  LDC.64 R156, c[0x0][0x5b0] ;  /* 0x00016c00ff9c7b82 */ /* 0x000e220000000a00 */
[----:B------:R-:W-:Y:S01]  /*1ba0*/  ULDC.64 UR4, c[0x0][0x5b8] ;  /* 0x00016e0000047ab9 */ /* 0x000fe20000000a00 */
[----:B------:R-:W-:Y:S01]  /*1bb0*/  ISETP.GE.AND P1, PT, R160, 0x1, PT ;  /* 0x00000001a000780c */ /* 0x000fe20003f26270 */
[----:B------:R-:W-:Y:S01]  /*1bc0*/  IMAD R3, R14, UR4, RZ ;  /* 0x000000040e037c24 */ /* 0x000fe2000f8e02ff */
[----:B------:R-:W-:Y:S01]  /*1bd0*/  BSSY B1, `(.L_x_30) ;  /* 0x000000e000017945 */ /* 0x000fe20003800000 */
[----:B------:R-:W-:Y:S01]  /*1be0*/  IMAD.WIDE.U32 R20, R22, UR4, R8 ;  /* 0x0000000416147c25 */ /* 0x000fe2000f8e0008 */
[----:B------:R-:W-:Y:S02]  /*1bf0*/  ISETP.LT.OR P5, PT, R0, 0x1, !P1 ;  /* 0x000000010000780c */ /* 0x000fe40004fa1670 */
[----:B------:R-:W1:Y:S01]  /*1c00*/  LDC.64 R158, c[0x0][0x5a8] ;  /* 0x00016a00ff9e7b82 */ /* 0x000e620000000a00 */
[----:B------:R-:W-:Y:S02]  /*1c10*/  IMAD R3, R22, UR5, R3 ;  /* 0x0000000516037c24 */ /* 0x000fe4000f8e0203 */
[----:B------:R-:W-:-:S02]  /*1c20*/  IMAD.MOV.U32 R14, RZ, RZ, R20 ;  /* 0x000000ffff0e7224 */ /* 0x000fc400078e0014 */
[----:B------:R-:W-:Y:S02]  /*1c30*/  IMAD.IADD R15, R21, 0x1, R3 ;  /* 0x00000001150f7824 */ /* 0x000fe400078e0203 */
[-C--:B0-----:R-:W-:Y:S02]  /*1c40*/  IMAD R10, R11, R156.reuse, RZ ;  /* 0x0000009c0b0a7224 */ /* 0x081fe400078e02ff */
[----:B------:R-:W-:-:S04]  /*1c50*/  IMAD.WIDE.U32 R8, R161, R156, R14 ;  /* 0x0000009ca1087225 */ /* 0x000fc800078e000e */
[----:B------:R-:W-:Y:S01]  /*1c60*/  IMAD R13, R161, R157, R10 ;  /* 0x0000009da10d7224 */ /* 0x000fe200078e020a */
[----:B-1----:R-:W-:-:S04]  /*1c70*/  IADD3 R8, P0, R8, R158, RZ ;  /* 0x0000009e08087210 */ /* 0x002fc80007f1e0ff */
[----:B------:R-:W-:Y:S01]  /*1c80*/  IADD3.X R9, R159, R9, R13, P0, !PT ;  /* 0x000000099f097210 */ /* 0x000fe200007fe40d */
[----:B------:R-:W-:Y:S08]  /*1c90*/  @P5 BRA `(.L_x_31) ;  /* 0x0000000000045947 */ /* 0x000ff00003800000 */
[----:B--2---:R0:W5:Y:S02]  /*1ca0*/  LDG.E.U8 R155, desc[UR36][R8.64] ;  /* 0x00000024089b7981 */ /* 0x004164000c1e1100 */
.L_x_31:
[----:B------:R-:W-:Y:S05]  /*1cb0*/  BSYNC B1 ;  /* 0x0000000000017941 */ /* 0x000fea0003800000 */
.L_x_30:
[----:B-----5:R-:W-:Y:S01]  /*1cc0*/  LOP3.LUT R3, R155, 0xffff, RZ, 0xc0, !PT ;  /* 0x0000ffff9b037812 */ /* 0x020fe200078ec0ff */
[----:B------:R-:W-:Y:S01]  /*1cd0*/  IMAD.SHL.U32 R10, R156, 0x8, RZ ;  /* 0x000000089c0a7824 */ /* 0x000fe200078e00ff */
[----:B------:R-:W-:Y:S01]  /*1ce0*/  ISETP.LT.OR P2, PT, R0, 0x2, !P1 ;  /* 0x000000020000780c */ /* 0x000fe20004f41670 */
[----:B------:R-:W-:Y:S01]  /*1cf0*/  BSSY B1, `(.L_x_32) ;  /* 0x000000e000017945 */ /* 0x000fe20003800000 */
[----:B------:R-:W-:Y:S02]  /*1d00*/  PRMT R3, R3, 0x8880, RZ ;  /* 0x0000888003037816 */ /* 0x000fe400000000ff */
[----:B------:R-:W-:Y:S02]  /*1d10*/  SHF.L.U64.HI R11, R156, 0x3, R157 ;  /* 0x000000039c0b7819 */ /* 0x000fe4000001029d */
[----:B------:R-:W-:Y:S01]  /*1d20*/  ISETP.GE.AND P0, PT, R160, 0x9, PT ;  /* 0x00000009a000780c */ /* 0x000fe20003f06270 */
[----:B------:R-:W-:Y:S02]  /*1d30*/  IMAD R12, R3, R154, RZ ;  /* 0x0000009a030c7224 */ /* 0x000fe400078e02ff */
[----:B------:R-:W-:-:S04]  /*1d40*/  IMAD.WIDE.U32 R10, R161, R156, R10 ;  /* 0x0000009ca10a7225 */ /* 0x000fc800078e000a */
[----:B------:R-:W-:Y:S01]  /*1d50*/  @!P5 IMAD R3, R24, R153, R12 ;  /* 0x000000991803d224 */ /* 0x000fe200078e020c */
[----:B------:R-:W-:Y:S01]  /*1d60*/  IADD3 R10, P3, P4, R20, R158, R10 ;  /* 0x0000009e140a7210 */ /* 0x000fe20007c7e00a */
[----:B------:R-:W-:-:S03]  /*1d70*/  IMAD.IADD R13, R13, 0x1, R11 ;  /* 0x000000010d0d7824 */ /* 0x000fc600078e020b */
[----:B------:R1:W-:Y:S01]  /*1d80*/  @!P5 STG.E.U8 desc[UR36][R4.64], R3 ;  /* 0x000000030400d986 */ /* 0x0003e2000c101124 */
[----:B------:R-:W-:Y:S08]  /*1d90*/  @P2 BRA `(.L_x_33) ;  /* 0x00000000000c2947 */ /* 0x000ff00003800000 */
[----:B--2---:R-:W1:Y:S02]  /*1da0*/  LDG.E.U8 R155, desc[UR36][R8.64+0x1] ;  /* 0x00000124089b7981 */ /* 0x004e64000c1e1100 */
[----:B-1----:R-:W-:-:S05]  /*1db0*/  PRMT R3, R155, 0x8880, RZ ;  /* 0x000088809b037816 */ /* 0x002fca00000000ff */
[----:B------:R-:W-:-:S07]  /*1dc0*/  IMAD R12, R3, R154, RZ ;  /* 0x0000009a030c7224 */ /* 0x000fce00078e02ff */
.L_x_33:
[----:B------:R-:W-:Y:S05]  /*1dd0*/  BSYNC B1 ;  /* 0x0000000000017941 */ /* 0x000fea0003800000 */
.L_x_32:
[C---:B------:R-:W-:Y:S01]  /*1de0*/  ISETP.LT.OR P5, PT, R0.reuse, 0x1, !P0 ;  /* 0x000000010000780c */ /* 0x040fe200047a1670 */
[----:B------:R-:W-:Y:S01]  /*1df0*/  @!P2 IMAD R25, R25, R153, R12 ;  /* 0x000000991919a224 */ /* 0x000fe200078e020c */
[----:B------:R-:W-:Y:S01]  /*1e00*/  BSSY B1, `(.L_x_34) ;  /* 0x000000a000017945 */ /* 0x000fe20003800000 */
[----:B------:R-:W-:Y:S02]  /*1e10*/  IADD3.X R11, R15, R159, R13, P3, P4 ;  /* 0x0000009f0f0b7210 */ /* 0x000fe40001fe840d */
[C---:B------:R-:W-:Y:S01]  /*1e20*/  ISETP.LT.OR P3, PT, R0.reuse, 0x2, !P0 ;  /* 0x000000020000780c */ /* 0x040fe20004761670 */
[----:B------:R3:W-:Y:S01]  /*1e30*/  @!P2 STG.E.U8 desc[UR36][R4.64+0x1], R25 ;  /* 0x000001190400a986 */ /* 0x0007e2000c101124 */
[C---:B------:R-:W-:Y:S02]  /*1e40*/  ISETP.LT.OR P4, PT, R0.reuse, 0x9, !P1 ;  /* 0x000000090000780c */ /* 0x040fe40004f81670 */
[----:B------:R-:W-:-:S04]  /*1e50*/  ISETP.LT.OR P2, PT, R0, 0xa, !P1 ;  /* 0x0000000a0000780c */ /* 0x000fc80004f41670 */
[----:B------:R-:W-:Y:S09]  /*1e60*/  @P5 BRA `(.L_x_35) ;  /* 0x00000000000c5947 */ /* 0x000ff20003800000 */
[----:B--2---:R-:W1:Y:S02]  /*1e70*/  LDG.E.U8 R155, desc[UR36][R10.64] ;  /* 0x000000240a9b7981 */ /* 0x004e64000c1e1100 */
[----:B-1----:R-:W-:-:S05]  /*1e80*/  PRMT R3, R155, 0x8880, RZ ;  /* 0x000088809b037816 */ /* 0x002fca00000000ff */
[----:B------:R-:W-:-:S07]  /*1e90*/  IMAD R12, R3, R154, RZ ;  /* 0x0000009a030c7224 */ /* 0x000fce00078e02ff */
.L_x_35:
[----:B------:R-:W-:Y:S05]  /*1ea0*/  BSYNC B1 ;  /* 0x0000000000017941 */ /* 0x000fea0003800000 */
.L_x_34:
[----:B-1----:R-:W-:Y:S01]  /*1eb0*/  @!P5 IMAD R3, R26, R153, R12 ;  /* 0x000000991a03d224 */ /* 0x002fe200078e020c */
[----:B------:R-:W-:Y:S04]  /*1ec0*/  BSSY B1, `(.L_x_36) ;  /* 0x0000006000017945 */ /* 0x000fe80003800000 */
[----:B------:R1:W-:Y:S01]  /*1ed0*/  @!P5 STG.E.U8 desc[UR36][R6.64], R3 ;  /* 0x000000030600d986 */ /* 0x0003e2000c101124 */
[----:B------:R-:W-:Y:S05]  /*1ee0*/  @P3 BRA `(.L_x_37) ;  /* 0x00000000000c3947 */ /* 0x000fea0003800000 */
[----:B--2---:R-:W1:Y:S02]  /*1ef0*/  LDG.E.U8 R155, desc[UR36][R10.64+0x1] ;  /* 0x000001240a9b7981 */ /* 0x004e64000c1e1100 */
[----:B-1----:R-:W-:-:S05]  /*1f00*/  PRMT R3, R155, 0x8880, RZ ;  /* 0x000088809b037816 */ /* 0x002fca00000000ff */
[----:B------:R-:W-:-:S07]  /*1f10*/  IMAD R12, R3, R154, RZ ;  /* 0x0000009a030c7224 */ /* 0x000fce00078e02ff */
.L_x_37:
[----:B------:R-:W-:Y:S05]  /*1f20*/  BSYNC B1 ;  /* 0x0000000000017941 */ /* 0x000fea0003800000 */
.L_x_36:
[----:B------:R-:W-:Y:S01]  /*1f30*/  @!P3 IMAD R27, R27, R153, R12 ;  /* 0x000000991b1bb224 */ /* 0x000fe200078e020c */
[----:B------:R-:W-:Y:S04]  /*1f40*/  BSSY B1, `(.L_x_38) ;  /* 0x0000006000017945 */ /* 0x000fe80003800000 */
[----:B------:R4:W-:Y:S01]  /*1f50*/  @!P3 STG.E.U8 desc[UR36][R6.64+0x1], R27 ;  /* 0x0000011b0600b986 */ /* 0x0009e2000c101124 */
[----:B------:R-:W-:Y:S05]  /*1f60*/  @P4 BRA `(.L_x_39) ;  /* 0x00000000000c4947 */ /* 0x000fea0003800000 */
[----:B--2---:R-:W1:Y:S02]  /*1f70*/  LDG.E.U8 R155, desc[UR36][R8.64+0x8] ;  /* 0x00000824089b7981 */ /* 0x004e64000c1e1100 */
[----:B-1----:R-:W-:-:S05]  /*1f80*/  PRMT R3, R155, 0x8880, RZ ;  /* 0x000088809b037816 */ /* 0x002fca00000000ff */
[----:B------:R-:W-:-:S07]  /*1f90*/  IMAD R12, R3, R154, RZ ;  /* 0x0000009a030c7224 */ /* 0x000fce00078e02ff */
.L_x_39:
[----:B------:R-:W-:Y:S05]  /*1fa0*/  BSYNC B1 ;  /* 0x0000000000017941 */ /* 0x000fea0003800000 */
.L_x_38:
[----:B-1----:R-:W-:Y:S01]  /*1fb0*/  @!P4 IMAD R3, R28, R153, R12 ;  /* 0x000000991c03c224 */ /* 0x002fe200078e020c */
[----:B------:R-:W-:Y:S04]  /*1fc0*/  BSSY B1, `(.L_x_40) ;  /* 0x0000006000017945 */ /* 0x000fe80003800000 */
[----:B------:R1:W-:Y:S01]  /*1fd0*/  @!P4 STG.E.U8 desc[UR36][R4.64+0x8], R3 ;  /* 0x000008030400c986 */ /* 0x0003e2000c101124 */
[----:B------:R-:W-:Y:S05]  /*1fe0*/  @P2 BRA `(.L_x_41) ;  /* 0x00000000000c2947 */ /* 0x000fea0003800000 */
[----:B--2---:R-:W1:Y:S02]  /*1ff0*/  LDG.E.U8 R155, desc[UR36][R8.64+0x9] ;  /* 0x00000924089b7981 */ /* 0x004e64000c1e1100 */
[----:B-1----:R-:W-:-:S05]  /*2000*/  PRMT R3, R155, 0x8880, RZ ;  /* 0x000088809b037816 */ /* 0x002fca00000000ff */
[----:B------:R-:W-:-:S07]  /*2010*/  IMAD R12, R3, R154, RZ ;  /* 0x0000009a030c7224 */ /* 0x000fce00078e02ff */
.L_x_41:
[----:B------:R-:W-:Y:S05]  /*2020*/  BSYNC B1 ;  /* 0x0000000000017941 */ /* 0x000fea0003800000 */
.L_x_40:
[C---:B------:R-:W-:Y:S01]  /*2030*/  ISETP.LT.OR P4, PT, R0.reuse, 0x9, !P0 ;  /* 0x000000090000780c */ /* 0x040fe20004781670 */
[----:B------:R-:W-:Y:S01]  /*2040*/  @!P2 IMAD R29, R29, R153, R12 ;  /* 0x000000991d1da224 */ /* 0x000fe200078e020c */
[----:B------:R-:W-:Y:S01]  /*2050*/  BSSY B1, `(.L_x_42) ;  /* 0x0000009000017945 */ /* 0x000fe20003800000 */
[C---:B------:R-:W-:Y:S02]  /*2060*/  ISETP.LT.OR P3, PT, R0.reuse, 0xa, !P0 ;  /* 0x0000000a0000780c */ /* 0x040fe40004761670 */
[C---:B------:R-:W-:Y:S01]  /*2070*/  ISETP.LT.OR P5, PT, R0.reuse, 0x11, !P1 ;  /* 0x000000110000780c */ /* 0x040fe20004fa1670 */
[----:B------:R0:W-:Y:S01]  /*2080*/  @!P2 STG.E.U8 desc[UR36][R4.64+0x9], R29 ;  /* 0x0000091d0400a986 */ /* 0x0001e2000c101124 */
[----:B------:R-:W-:-:S06]  /*2090*/  ISETP.LT.OR P2, PT, R0, 0x12, !P1 ;  /* 0x000000120000780c */ /* 0x000fcc0004f41670 */
[----:B------:R-:W-:Y:S07]  /*20a0*/  @P4 BRA `(.L_x_43) ;  /* 0x00000000000c4947 */ /* 0x000fee0003800000 */
[----:B--2---:R-:W1:Y:S02]  /*20b0*/  LDG.E.U8 R155, desc[UR36][R10.64+0x8] ;  /* 0x000008240a9b7981 */ /* 0x004e64000c1e1100 */
[----:B-1----:R-:W-:-:S05]  /*20c0*/  PRMT R3, R155, 0x8880, RZ ;  /* 0x000088809b037816 */ /* 0x002fca00000000ff */
[----:B------:R-:W-:-:S07]  /*20d0*/  IMAD R12, R3, R154, RZ ;  /* 0x0000009a030c7224 */ /* 0x000fce00078e02ff */
.L_x_43:
[----:B------:R-:W-:Y:S05]  /*20e0*/  BSYNC B1 ;  /* 0x0000000000017941 */ /* 0x000fea0003800000 */
.L_x_42:
[----:B-1----:R-:W-:Y:S01]  /*20f0*/  @!P4 IMAD R3, R30, R153, R12 ;  /* 0x000000991e03c224 */ /* 0x002fe200078e020c */
[----:B------:R-:W-:Y:S04]  /*2100*/  BSSY B1, `(.L_x_44) ;  /* 0x0000006000017945 */ /* 0x000fe80003800000 */
[----:B------:R1:W-:Y:S01]  /*2110*/  @!P4 STG.E.U8 desc[UR36][R6.64+0x8], R3 ;  /* 0x000008030600c986 */ /* 0x0003e2000c101124 */
[----:B------:R-:W-:Y:S05]  /*2120*/  @P3 BRA `(.L_x_45) ;  /* 0x00000000000c3947 */ /* 0x000fea0003800000 */
[----:B--2---:R-:W1:Y:S02]  /*2130*/  LDG.E.U8 R155, desc[UR36][R10.64+0x9] ;  /* 0x000009240a9b7981 */ /* 0x004e64000c1e1100 */
[----:B-1----:R-:W-:-:S05]  /*2140*/  PRMT R3, R155, 0x8880, RZ ;  /* 0x000088809b037816 */ /* 0x002fca00000000ff */
[----:B------:R-:W-:-:S07]  /*2150*/  IMAD R12, R3, R154, RZ ;  /* 0x0000009a030c7224 */ /* 0x000fce00078e02ff */
.L_x_45:
[----:B------:R-:W-:Y:S05]  /*2160*/  BSYNC B1 ;  /* 0x0000000000017941 */ /* 0x000fea0003800000 */
.L_x_44:
[----:B------:R-:W-:Y:S01]  /*2170*/  @!P3 IMAD R31, R31, R153, R12 ;  /* 0x000000991f1fb224 */ /* 0x000fe200078e020c */
[----:B------:R-:W-:Y:S04]  /*2180*/  BSSY B1, `(.L_x_46) ;  /* 0x0000006000017945 */ /* 0x000fe80003800000 */
[----:B------:R0:W-:Y:S01]  /*2190*/  @!P3 STG.E.U8 desc[UR36][R6.64+0x9], R31 ;  /* 0x0000091f0600b986 */ /* 0x0001e2000c101124 */
[----:B------:R-:W-:Y:S05]  /*21a0*/  @P5 BRA `(.L_x_47) ;  /* 0x00000000000c5947 */ /* 0x000fea0003800000 */
[----:B--2---:R-:W1:Y:S02]  /*21b0*/  LDG.E.U8 R155, desc[UR36][R8.64+0x10] ;  /* 0x00001024089b7981 */ /* 0x004e64000c1e1100 */
[----:B-1----:R-:W-:-:S05]  /*21c0*/  PRMT R3, R155, 0x8880, RZ ;  /* 0x000088809b037816 */ /* 0x002fca00000000ff */
[----:B------:R-:W-:-:S07]  /*21d0*/  IMAD R12, R3, R154, RZ ;  /* 0x0000009a030c7224 */ /* 0x000fce00078e02ff */
.L_x_47:
[----:B------:R-:W-:Y:S05]  /*21e0*/  BSYNC B1 ;  /* 0x0000000000017941 */ /* 0x000fea0003800000 */
.L_x_46:
[----:B-1----:R-:W-:Y:S01]  /*21f0*/  @!P5 IMAD R3, R32, R153, R12 ;  /* 0x000000992003d224 */ /* 0x002fe200078e020c */
[----:B------:R-:W-:Y:S04]  /*2200*/  BSSY B1, `(.L_x_48) ;  /* 0x0000006000017945 */ /* 0x000fe80003800000 */
[----:B------:R1:W-:Y:S01]  /*2210*/  @!P5 STG.E.U8 desc[UR36][R4.64+0x10], R3 ;  /* 0x000010030400d986 */ /* 0x0003e2000c101124 */
[----:B------:R-:W-:Y:S05]  /*2220*/  @P2 BRA `(.L_x_49) ;  /* 0x00000000000c2947 */ /* 0x000fea0003800000 */
[----:B--2---:R-:W1:Y:S02]  /*2230*/  LDG.E.U8 R155, desc[UR36][R8.64+0x11] ;  /* 0x00001124089b7981 */ /* 0x004e64000c1e1100 */
[----:B-1----:R-:W-:-:S05]  /*2240*/  PRMT R3, R155, 0x8880, RZ ;  /* 0x000088809b037816 */ /* 0x002fca00000000ff */
[----:B------:R-:W-:-:S07]  /*2250*/  IMAD R12, R3, R154, RZ ;  /* 0x0000009a030c7224 */ /* 0x000fce00078e02ff */
.L_x_49:
[----:B------:R-:W-:Y:S05]  /*2260*/  BSYNC B1 ;  /* 0x0000000000017941 */ /* 0x000fea0003800000 */
.L_x_48:
        /* <DEDUP_REMOVED lines=11> */
.L_x_51:
[----:B------:R-:W-:Y:S05]  /*2320*/  BSYNC B1 ;  /* 0x0000000000017941 */ /* 0x000fea0003800000 */
.L_x_50:
[----:B-1----:R-:W-:Y:S01]  /*2330*/  @!P4 IMAD R3, R34, R153, R12 ;  /* 0x000000992203c224 */ /* 0x002fe200078e020c */
[----:B------:R-:W-:Y:S04]  /*2340*/  BSSY B1, `(.L_x_52) ;  /* 0x0000006000017945 */ /* 0x000fe80003800000 */
[----:B------:R1:W-:Y:S01]  /*2350*/  @!P4 STG.E.U8 desc[UR36][R6.64+0x10], R3 ;  /* 0x000010030600c986 */ /* 0x0003e2000c101124 */
[----:B------:R-:W-:Y:S05]  /*2360*/  @P3 BRA `(.L_x_53) ;  /* 0x00000000000c3947 */ /* 0x000fea0003800000 */
[----:B--2---:R-:W1:Y:S02]  /*2370*/  LDG.E.U8 R155, desc[UR36][R10.64+0x11] ;  /* 0x000011240a9b7981 */ /* 0x004e64000c1e1100 */
[----:B-1----:R-:W-:-:S05]  /*2380*/  PRMT R3, R155, 0x8880, RZ ;  /* 0x000088809b037816 */ /* 0x002fca00000000ff */
[----:B------:R-:W-:-:S07]  /*2390*/  IMAD R12, R3, R154, RZ ;  /* 0x0000009a030c7224 */ /* 0x000fce00078e02ff */
.L_x_53:
[----:B------:R-:W-:Y:S05]  /*23a0*/  BSYNC B1 ;  /* 0x0000000000017941 */ /* 0x000fea0003800000 */
.L_x_52:
[----:B------:R-:W-:Y:S01]  /*23b0*/  @!P3 IMAD R35, R35, R153, R12 ;  /* 0x000000992323b224 */ /* 0x000fe200078e020c */
[----:B------:R-:W-:Y:S04]  /*23c0*/  BSSY B1, `(.L_x_54) ;  /* 0x0000006000017945 */ /* 0x000fe80003800000 */
[----:B------:R0:W-:Y:S01]  /*23d0*/  @!P3 STG.E.U8 desc[UR36][R6.64+0x11], R35 ;  /* 0x000011230600b986 */ /* 0x0001e2000c101124 */
[----:B------:R-:W-:Y:S05]  /*23e0*/  @P5 BRA `(.L_x_55) ;  /* 0x00000000000c5947 */ /* 0x000fea0003800000 */
[----:B--2---:R-:W1:Y:S02]  /*23f0*/  LDG.E.U8 R155, desc[UR36][R8.64+0x18] ;  /* 0x00001824089b7981 */ /* 0x004e64000c1e1100 */
[----:B-1----:R-:W-:-:S05]  /*2400*/  PRMT R3, R155, 0x8880, RZ ;  /* 0x000088809b037816 */ /* 0x002fca00000000ff */
[----:B------:R-:W-:-:S07]  /*2410*/  IMAD R12, R3, R154, RZ ;  /* 0x0000009a030c7224 */ /* 0x000fce00078e02ff */
.L_x_55:
[----:B------:R-:W-:Y:S05]  /*2420*/  BSYNC B1 ;  /* 0x0000000000017941 */ /* 0x000fea0003800000 */
.L_x_54:
[----:B-1----:R-:W-:Y:S01]  /*2430*/  @!P5 IMAD R3, R36, R153, R12 ;  /* 0x000000992403d224 */ /* 0x002fe200078e020c */
[----:B------:R-:W-:Y:S04]  /*2440*/  BSSY B1, `(.L_x_56) ;  /* 0x0000006000017945 */ /* 0x000fe80003800000 */
[----:B------:R1:W-:Y:S01]  /*2450*/  @!P5 STG.E.U8 desc[UR36][R4.64+0x18], R3 ;  /* 0x000018030400d986 */ /* 0x0003e2000c101124 */
[----:B------:R-:W-:Y:S05]  /*2460*/  @P2 BRA `(.L_x_57) ;  /* 0x00000000000c2947 */ /* 0x000fea0003800000 */
[----:B--2---:R-:W1:Y:S02]  /*2470*/  LDG.E.U8 R155, desc[UR36][R8.64+0x19] ;  /* 0x00001924089b7981 */ /* 0x004e64000c1e1100 */
[----:B-1----:R-:W-:-:S05]  /*2480*/  PRMT R3, R155, 0x8880, RZ ;  /* 0x000088809b037816 */ /* 0x002fca00000000ff */
[----:B------:R-:W-:-:S07]  /*2490*/  IMAD R12, R3, R154, RZ ;  /* 0x0000009a030c7224 */ /* 0x000fce00078e02ff */
.L_x_57:
[----:B------:R-:W-:Y:S05]  /*24a0*/  BSYNC B1 ;  /* 0x0000000000017941 */ /* 0x000fea0003800000 */
.L_x_56:
        /* <DEDUP_REMOVED lines=11> */
.L_x_59:
[----:B------:R-:W-:Y:S05]  /*2560*/  BSYNC B1 ;  /* 0x0000000000017941 */ /* 0x000fea0003800000 */
.L_x_58:
[----:B-1----:R-:W-:Y:S01]  /*2570*/  @!P4 IMAD R3, R38, R153, R12 ;  /* 0x000000992603c224 */ /* 0x002fe200078e020c */
[----:B------:R-:W-:Y:S04]  /*2580*/  BSSY B1, `(.L_x_60) ;  /* 0x0000006000017945 */ /* 0x000fe80003800000 */
[----:B------:R1:W-:Y:S01]  /*2590*/  @!P4 STG.E.U8 desc[UR36][R6.64+0x18], R3 ;  /* 0x000018030600c986 */ /* 0x0003e2000c101124 */
[----:B------:R-:W-:Y:S05]  /*25a0*/  @P3 BRA `(.L_x_61) ;  /* 0x00000000000c3947 */ /* 0x000fea0003800000 */
[----:B--2---:R-:W1:Y:S02]  /*25b0*/  LDG.E.U8 R155, desc[UR36][R10.64+0x19] ;  /* 0x000019240a9b7981 */ /* 0x004e64000c1e1100 */
[----:B-1----:R-:W-:-:S05]  /*25c0*/  PRMT R3, R155, 0x8880, RZ ;  /* 0x000088809b037816 */ /* 0x002fca00000000ff */
[----:B------:R-:W-:-:S07]  /*25d0*/  IMAD R12, R3, R154, RZ ;  /* 0x0000009a030c7224 */ /* 0x000fce00078e02ff */
.L_x_61:
[----:B------:R-:W-:Y:S05]  /*25e0*/  BSYNC B1 ;  /* 0x0000000000017941 */ /* 0x000fea0003800000 */
.L_x_60:
[----:B------:R-:W-:Y:S01]  /*25f0*/  @!P3 IMAD R39, R39, R153, R12 ;  /* 0x000000992727b224 */ /* 0x000fe200078e020c */
[----:B------:R-:W-:Y:S04]  /*2600*/  BSSY B1, `(.L_x_62) ;  /* 0x0000006000017945 */ /* 0x000fe80003800000 */
[----:B------:R0:W-:Y:S01]  /*2610*/  @!P3 STG.E.U8 desc[UR36][R6.64+0x19], R39 ;  /* 0x000019270600b986 */ /* 0x0001e2000c101124 */
[----:B------:R-:W-:Y:S05]  /*2620*/  @P5 BRA `(.L_x_63) ;  /* 0x00000000000c5947 */ /* 0x000fea0003800000 */
[----:B--2---:R-:W1:Y:S02]  /*2630*/  LDG.E.U8 R155, desc[UR36][R8.64+0x20] ;  /* 0x00002024089b7981 */ /* 0x004e64000c1e1100 */
[----:B-1----:R-:W-:-:S05]  /*2640*/  PRMT R3, R155, 0x8880, RZ ;  /* 0x000088809b037816 */ /* 0x002fca00000000ff */
[----:B------:R-:W-:-:S07]  /*2650*/  IMAD R12, R3, R154, RZ ;  /* 0x0000009a030c7224 */ /* 0x000fce00078e02ff */
.L_x_63:
[----:B------:R-:W-:Y:S05]  /*2660*/  BSYNC B1 ;  /* 0x0000000000017941 */ /* 0x000fea0003800000 */
.L_x_62:
[----:B-1----:R-:W-:Y:S01]  /*2670*/  @!P5 IMAD R3, R40, R153, R12 ;  /* 0x000000992803d224 */ /* 0x002fe200078e020c */
[----:B------:R-:W-:Y:S04]  /*2680*/  BSSY B1, `(.L_x_64) ;  /* 0x0000006000017945 */ /* 0x000fe80003800000 */
[----:B------:R1:W-:Y:S01]  /*2690*/  @!P5 STG.E.U8 desc[UR36][R4.64+0x20], R3 ;  /* 0x000020030400d986 */ /* 0x0003e2000c101124 */
[----:B------:R-:W-:Y:S05]  /*26a0*/  @P2 BRA `(.L_x_65) ;  /* 0x00000000000c2947 */ /* 0x000fea0003800000 */
[----:B--2---:R-:W1:Y:S02]  /*26b0*/  LDG.E.U8 R155, desc[UR36][R8.64+0x21] ;  /* 0x00002124089b7981 */ /* 0x004e64000c1e1100 */
[----:B-1----:R-:W-:-:S05]  /*26c0*/  PRMT R3, R155, 0x8880, RZ ;  /* 0x000088809b037816 */ /* 0x002fca00000000ff */
[----:B------:R-:W-:-:S07]  /*26d0*/  IMAD R12, R3, R154, RZ ;  /* 0x0000009a030c7224 */ /* 0x000fce00078e02ff */
.L_x_65:
[----:B------:R-:W-:Y:S05]  /*26e0*/  BSYNC B1 ;  /* 0x0000000000017941 */ /* 0x000fea0003800000 */
.L_x_64:
        /* <DEDUP_REMOVED lines=11> */
.L_x_67:
[----:B------:R-:W-:Y:S05]  /*27a0*/  BSYNC B1 ;  /* 0x0000000000017941 */ /* 0x000fea0003800000 */
.L_x_66:
[----:B-1----:R-:W-:Y:S01]  /*27b0*/  @!P4 IMAD R3, R42, R153, R12 ;  /* 0x000000992a03c224 */ /* 0x002fe200078e020c */
[----:B------:R-:W-:Y:S04]  /*27c0*/  BSSY B1, `(.L_x_68) ;  /* 0x0000006000017945 */ /* 0x000fe80003800000 */
[----:B------:R1:W-:Y:S01]  /*27d0*/  @!P4 STG.E.U8 desc[UR36][R6.64+0x20], R3 ;  /* 0x000020030600c986 */ /* 0x0003e2000c101124 */
[----:B------:R-:W-:Y:S05]  /*27e0*/  @P3 BRA `(.L_x_69) ;  /* 0x00000000000c3947 */ /* 0x000fea0003800000 */
[----:B--2---:R-:W1:Y:S02]  /*27f0*/  LDG.E.U8 R155, desc[UR36][R10.64+0x21] ;  /* 0x000021240a9b7981 */ /* 0x004e64000c1e1100 */
[----:B-1----:R-:W-:-:S05]  /*2800*/  PRMT R3, R155, 0x8880, RZ ;  /* 0x000088809b037816 */ /* 0x002fca00000000ff */
[----:B------:R-:W-:-:S07]  /*2810*/  IMAD R12, R3, R154, RZ ;  /* 0x0000009a030c7224 */ /* 0x000fce00078e02ff */
.L_x_69:
[----:B------:R-:W-:Y:S05]  /*2820*/  BSYNC B1 ;  /* 0x0000000000017941 */ /* 0x000fea0003800000 */
.L_x_68:
[----:B------:R-:W-:Y:S01]  /*2830*/  @!P3 IMAD R43, R43, R153, R12 ;  /* 0x000000992b2bb224 */ /* 0x000fe200078e020c */
[----:B------:R-:W-:Y:S04]  /*2840*/  BSSY B1, `(.L_x_70) ;  /* 0x0000006000017945 */ /* 0x000fe80003800000 */
[----:B------:R0:W-:Y:S01]  /*2850*/  @!P3 STG.E.U8 desc[UR36][R6.64+0x21], R43 ;  /* 0x0000212b0600b986 */ /* 0x0001e2000c101124 */
[----:B------:R-:W-:Y:S05]  /*2860*/  @P5 BRA `(.L_x_71) ;  /* 0x00000000000c5947 */ /* 0x000fea0003800000 */
[----:B--2---:R-:W1:Y:S02]  /*2870*/  LDG.E.U8 R155, desc[UR36][R8.64+0x28] ;  /* 0x00002824089b7981 */ /* 0x004e64000c1e1100 */
[----:B-1----:R-:W-:-:S05]  /*2880*/  PRMT R3, R155, 0x8880, RZ ;  /* 0x000088809b037816 */ /* 0x002fca00000000ff */
[----:B------:R-:W-:-:S07]  /*2890*/  IMAD R12, R3, R154, RZ ;  /* 0x0000009a030c7224 */ /* 0x000fce00078e02ff */
.L_x_71:
[----:B------:R-:W-:Y:S05]  /*28a0*/  BSYNC B1 ;  /* 0x0000000000017941 */ /* 0x000fea0003800000 */
.L_x_70:
[----:B-1----:R-:W-:Y:S01]  /*28b0*/  @!P5 IMAD R3, R44, R153, R12 ;  /* 0x000000992c03d224 */ /* 0x002fe200078e020c */
[----:B------:R-:W-:Y:S04]  /*28c0*/  BSSY B1, `(.L_x_72) ;  /* 0x0000006000017945 */ /* 0x000fe80003800000 */
[----:B------:R1:W-:Y:S01]  /*28d0*/  @!P5 STG.E.U8 desc[UR36][R4.64+0x28], R3 ;  /* 0x000028030400d986 */ /* 0x0003e2000c101124 */
[----:B------:R-:W-:Y:S05]  /*28e0*/  @P2 BRA `(.L_x_73) ;  /* 0x00000000000c2947 */ /* 0x000fea0003800000 */
[----:B--2---:R-:W1:Y:S02]  /*28f0*/  LDG.E.U8 R155, desc[UR36][R8.64+0x29] ;  /* 0x00002924089b7981 */ /* 0x004e64000c1e1100 */
[----:B-1----:R-:W-:-:S05]  /*2900*/  PRMT R3, R155, 0x8880, RZ ;  /* 0x000088809b037816 */ /* 0x002fca00000000ff */
[----:B------:R-:W-:-:S07]  /*2910*/  IMAD R12, R3, R154, RZ ;  /* 0x0000009a030c7224 */ /* 0x000fce00078e02ff */
.L_x_73:
[----:B------:R-:W-:Y:S05]  /*2920*/  BSYNC B1 ;  /* 0x0000000000017941 */ /* 0x000fea0003800000 */
.L_x_72:
        /* <DEDUP_REMOVED lines=11> */
.L_x_75:
[----:B------:R-:W-:Y:S05]  /*29e0*/  BSYNC B1 ;  /* 0x0000000000017941 */ /* 0x000fea0003800000 */
.L_x_74:
[----:B-1----:R-:W-:Y:S01]  /*29f0*/  @!P4 IMAD R3, R46, R153, R12 ;  /* 0x000000992e03c224 */ /* 0x002fe200078e020c */
[----:B------:R-:W-:Y:S04]  /*2a00*/  BSSY B1, `(.L_x_76) ;  /* 0x0000006000017945 */ /* 0x000fe80003800000 */
[----:B------:R1:W-:Y:S01]  /*2a10*/  @!P4 STG.E.U8 desc[UR36][R6.64+0x28], R3 ;  /* 0x000028030600c986 */ /* 0x0003e2000c101124 */
[----:B------:R-:W-:Y:S05]  /*2a20*/  @P3 BRA `(.L_x_77) ;  /* 0x00000000000c3947 */ /* 0x000fea0003800000 */
[----:B--2---:R-:W1:Y:S02]  /*2a30*/  LDG.E.U8 R155, desc[UR36][R10.64+0x29] ;  /* 0x000029240a9b7981 */ /* 0x004e64000c1e1100 */
[----:B-1----:R-:W-:-:S05]  /*2a40*/  PRMT R3, R155, 0x8880, RZ ;  /* 0x000088809b037816 */ /* 0x002fca00000000ff */
[----:B------:R-:W-:-:S07]  /*2a50*/  IMAD R12, R3, R154, RZ ;  /* 0x0000009a030c7224 */ /* 0x000fce00078e02ff */
.L_x_77:
[----:B------:R-:W-:Y:S05]  /*2a60*/  BSYNC B1 ;  /* 0x0000000000017941 */ /* 0x000fea0003800000 */
.L_x_76:
[----:B------:R-:W-:Y:S01]  /*2a70*/  @!P3 IMAD R47, R47, R153, R12 ;  /* 0x000000992f2fb224 */ /* 0x000fe200078e020c */
[----:B------:R-:W-:Y:S04]  /*2a80*/  BSSY B1, `(.L_x_78) ;  /* 0x0000006000017945 */ /* 0x000fe80003800000 */
[----:B------:R0:W-:Y:S01]  /*2a90*/  @!P3 STG.E.U8 desc[UR36][R6.64+0x29], R47 ;  /* 0x0000292f0600b986 */ /* 0x0001e2000c101124 */
[----:B------:R-:W-:Y:S05]  /*2aa0*/  @P5 BRA `(.L_x_79) ;  /* 0x00000000000c5947 */ /* 0x000fea0003800000 */
[----:B--2---:R-:W1:Y:S02]  /*2ab0*/  LDG.E.U8 R155, desc[UR36][R8.64+0x30] ;  /* 0x00003024089b7981 */ /* 0x004e64000c1e1100 */
[----:B-1----:R-:W-:-:S05]  /*2ac0*/  PRMT R3, R155, 0x8880, RZ ;  /* 0x000088809b037816 */ /* 0x002fca00000000ff */
[----:B------:R-:W-:-:S07]  /*2ad0*/  IMAD R12, R3, R154, RZ ;  /* 0x0000009a030c7224 */ /* 0x000fce00078e02ff */
.L_x_79:
[----:B------:R-:W-:Y:S05]  /*2ae0*/  BSYNC B1 ;  /* 0x0000000000017941 */ /* 0x000fea0003800000 */
.L_x_78:
[----:B-1----:R-:W-:Y:S01]  /*2af0*/  @!P5 IMAD R3, R48, R153, R12 ;  /* 0x000000993003d224 */ /* 0x002fe200078e020c */
[----:B------:R-:W-:Y:S04]  /*2b00*/  BSSY B1, `(.L_x_80) ;  /* 0x0000006000017945 */ /* 0x000fe80003800000 */
[----:B------:R1:W-:Y:S01]  /*2b10*/  @!P5 STG.E.U8 desc[UR36][R4.64+0x30], R3 ;  /* 0x000030030400d986 */ /* 0x0003e2000c101124 */
[----:B------:R-:W-:Y:S05]  /*2b20*/  @P2 BRA `(.L_x_81) ;  /* 0x00000000000c2947 */ /* 0x000fea0003800000 */
[----:B--2---:R-:W1:Y:S02]  /*2b30*/  LDG.E.U8 R155, desc[UR36][R8.64+0x31] ;  /* 0x00003124089b7981 */ /* 0x004e64000c1e1100 */
[----:B-1----:R-:W-:-:S05]  /*2b40*/  PRMT R3, R155, 0x8880, RZ ;  /* 0x000088809b037816 */ /* 0x002fca00000000ff */
[----:B------:R-:W-:-:S07]  /*2b50*/  IMAD R12, R3, R154, RZ ;  /* 0x0000009a030c7224 */ /* 0x000fce00078e02ff */
.L_x_81:
[----:B------:R-:W-:Y:S05]  /*2b60*/  BSYNC B1 ;  /* 0x0000000000017941 */ /* 0x000fea0003800000 */
.L_x_80:
        /* <DEDUP_REMOVED lines=11> */
.L_x_83:
[----:B------:R-:W-:Y:S05]  /*2c20*/  BSYNC B1 ;  /* 0x0000000000017941 */ /* 0x000fea0003800000 */
.L_x_82:
[----:B-1----:R-:W-:Y:S01]  /*2c30*/  @!P4 IMAD R3, R50, R153, R12 ;  /* 0x000000993203c224 */ /* 0x002fe200078e020c */
[----:B------:R-:W-:Y:S04]  /*2c40*/  BSSY B1, `(.L_x_84) ;  /* 0x0000006000017945 */ /* 0x000fe80003800000 */
[----:B------:R1:W-:Y:S01]  /*2c50*/  @!P4 STG.E.U8 desc[UR36][R6.64+0x30], R3 ;  /* 0x000030030600c986 */ /* 0x0003e2000c101124 */
[----:B------:R-:W-:Y:S05]  /*2c60*/  @P3 BRA `(.L_x_85) ;  /* 0x00000000000c3947 */ /* 0x000fea0003800000 */
[----:B--2---:R-:W1:Y:S02]  /*2c70*/  LDG.E.U8 R155, desc[UR36][R10.64+0x31] ;  /* 0x000031240a9b7981 */ /* 0x004e64000c1e1100 */
[----:B-1----:R-:W-:-:S05]  /*2c80*/  PRMT R3, R155, 0x8880, RZ ;  /* 0x000088809b037816 */ /* 0x002fca00000000ff */
[----:B------:R-:W-:-:S07]  /*2c90*/  IMAD R12, R3, R154, RZ ;  /* 0x0000009a030c7224 */ /* 0x000fce00078e02ff */
.L_x_85:
[----:B------:R-:W-:Y:S05]  /*2ca0*/  BSYNC B1 ;  /* 0x0000000000017941 */ /* 0x000fea0003800000 */
.L_x_84:
[----:B------:R-:W-:Y:S01]  /*2cb0*/  @!P3 IMAD R51, R51, R153, R12 ;  /* 0x000000993333b224 */ /* 0x000fe200078e020c */
[----:B------:R-:W-:Y:S04]  /*2cc0*/  BSSY B1, `(.L_x_86) ;  /* 0x0000006000017945 */ /* 0x000fe80003800000 */
[----:B------:R0:W-:Y:S01]  /*2cd0*/  @!P3 STG.E.U8 desc[UR36][R6.64+0x31], R51 ;  /* 0x000031330600b986 */ /* 0x0001e2000c101124 */
[----:B------:R-:W-:Y:S05]  /*2ce0*/  @P5 BRA `(.L_x_87) ;  /* 0x00000000000c5947 */ /* 0x000fea0003800000 */
[----:B--2---:R-:W1:Y:S02]  /*2cf0*/  LDG.E.U8 R155, desc[UR36][R8.64+0x38] ;  /* 0x00003824089b7981 */ /* 0x004e64000c1e1100 */
[----:B-1----:R-:W-:-:S05]  /*2d00*/  PRMT R3, R155, 0x8880, RZ ;  /* 0x000088809b037816 */ /* 0x002fca00000000ff */
[----:B------:R-:W-:-:S07]  /*2d10*/  IMAD R12, R3, R154, RZ ;  /* 0x0000009a030c7224 */ /* 0x000fce00078e02ff */
.L_x_87:
[----:B------:R-:W-:Y:S05]  /*2d20*/  BSYNC B1 ;  /* 0x0000000000017941 */ /* 0x000fea0003800000 */
.L_x_86:
[----:B-1----:R-:W-:Y:S01]  /*2d30*/  @!P5 IMAD R3, R52, R153, R12 ;  /* 0x000000993403d224 */ /* 0x002fe200078e020c */
[----:B------:R-:W-:Y:S04]  /*2d40*/  BSSY B1, `(.L_x_88) ;  /* 0x0000006000017945 */ /* 0x000fe80003800000 */
[----:B------:R1:W-:Y:S01]  /*2d50*/  @!P5 STG.E.U8 desc[UR36][R4.64+0x38], R3 ;  /* 0x000038030400d986 */ /* 0x0003e2000c101124 */
[----:B------:R-:W-:Y:S05]  /*2d60*/  @P2 BRA `(.L_x_89) ;  /* 0x00000000000c2947 */ /* 0x000fea0003800000 */
[----:B--2---:R-:W1:Y:S02]  /*2d70*/  LDG.E.U8 R155, desc[UR36][R8.64+0x39] ;  /* 0x00003924089b7981 */ /* 0x004e64000c1e1100 */
[----:B-1----:R-:W-:-:S05]  /*2d80*/  PRMT R3, R155, 0x8880, RZ ;  /* 0x000088809b037816 */ /* 0x002fca00000000ff */
[----:B------:R-:W-:-:S07]  /*2d90*/  IMAD R12, R3, R154, RZ ;  /* 0x0000009a030c7224 */ /* 0x000fce00078e02ff */
.L_x_89:
[----:B------:R-:W-:Y:S05]  /*2da0*/  BSYNC B1 ;  /* 0x0000000000017941 */ /* 0x000fea0003800000 */
.L_x_88:
        /* <DEDUP_REMOVED lines=11> */
.L_x_91:
[----:B------:R-:W-:Y:S05]  /*2e60*/  BSYNC B1 ;  /* 0x0000000000017941 */ /* 0x000fea0003800000 */
.L_x_90:
[----:B-1----:R-:W-:Y:S01]  /*2e70*/  @!P4 IMAD R3, R54, R153, R12 ;  /* 0x000000993603c224 */ /* 0x002fe200078e020c */
[----:B------:R-:W-:Y:S04]  /*2e80*/  BSSY B1, `(.L_x_92) ;  /* 0x0000006000017945 */ /* 0x000fe80003800000 */
[----:B------:R1:W-:Y:S01]  /*2e90*/  @!P4 STG.E.U8 desc[UR36][R6.64+0x38], R3 ;  /* 0x000038030600c986 */ /* 0x0003e2000c101124 */
[----:B------:R-:W-:Y:S05]  /*2ea0*/  @P3 BRA `(.L_x_93) ;  /* 0x00000000000c3947 */ /* 0x000fea0003800000 */
[----:B--2---:R-:W1:Y:S02]  /*2eb0*/  LDG.E.U8 R155, desc[UR36][R10.64+0x39] ;  /* 0x000039240a9b7981 */ /* 0x004e64000c1e1100 */
[----:B-1----:R-:W-:-:S05]  /*2ec0*/  PRMT R3, R155, 0x8880, RZ ;  /* 0x000088809b037816 */ /* 0x002fca00000000ff */
[----:B------:R-:W-:-:S07]  /*2ed0*/  IMAD R12, R3, R154, RZ ;  /* 0x0000009a030c7224 */ /* 0x000fce00078e02ff */
.L_x_93:
[----:B------:R-:W-:Y:S05]  /*2ee0*/  BSYNC B1 ;  /* 0x0000000000017941 */ /* 0x000fea0003800000 */
.L_x_92:
[----:B------:R-:W-:Y:S01]  /*2ef0*/  @!P3 IMAD R55, R55, R153, R12 ;  /* 0x000000993737b224 */ /* 0x000fe200078e020c */
[----:B------:R-:W-:Y:S04]  /*2f00*/  BSSY B1, `(.L_x_94) ;  /* 0x0000006000017945 */ /* 0x000fe80003800000 */
[----:B------:R0:W-:Y:S01]  /*2f10*/  @!P3 STG.E.U8 desc[UR36][R6.64+0x39], R55 ;  /* 0x000039370600b986 */ /* 0x0001e2000c101124 */
[----:B------:R-:W-:Y:S05]  /*2f20*/  @P5 BRA `(.L_x_95) ;  /* 0x00000000000c5947 */ /* 0x000fea0003800000 */
[----:B--2---:R-:W1:Y:S02]  /*2f30*/  LDG.E.U8 R155, desc[UR36][R8.64+0x40] ;  /* 0x00004024089b7981 */ /* 0x004e64000c1e1100 */
[----:B-1----:R-:W-:-:S05]  /*2f40*/  PRMT R3, R155, 0x8880, RZ ;  /* 0x000088809b037816 */ /* 0x002fca00000000ff */
[----:B------:R-:W-:-:S07]  /*2f50*/  IMAD R12, R3, R154, RZ ;  /* 0x0000009a030c7224 */ /* 0x000fce00078e02ff */
.L_x_95:
[----:B------:R-:W-:Y:S05]  /*2f60*/  BSYNC B1 ;  /* 0x0000000000017941 */ /* 0x000fea0003800000 */
.L_x_94:
[----:B-1----:R-:W-:Y:S01]  /*2f70*/  @!P5 IMAD R3, R56, R153, R12 ;  /* 0x000000993803d224 */ /* 0x002fe200078e020c */
[----:B------:R-:W-:Y:S04]  /*2f80*/  BSSY B1, `(.L_x_96) ;  /* 0x0000006000017945 */ /* 0x000fe80003800000 */
[----:B------:R1:W-:Y:S01]  /*2f90*/  @!P5 STG.E.U8 desc[UR36][R4.64+0x40], R3 ;  /* 0x000040030400d986 */ /* 0x0003e2000c101124 */
[----:B------:R-:W-:Y:S05]  /*2fa0*/  @P2 BRA `(.L_x_97) ;  /* 0x00000000000c2947 */ /* 0x000fea0003800000 */
[----:B--2---:R-:W1:Y:S02]  /*2fb0*/  LDG.E.U8 R155, desc[UR36][R8.64+0x41] ;  /* 0x00004124089b7981 */ /* 0x004e64000c1e1100 */
[----:B-1----:R-:W-:-:S05]  /*2fc0*/  PRMT R3, R155, 0x8880, RZ ;  /* 0x000088809b037816 */ /* 0x002fca00000000ff */
[----:B------:R-:W-:-:S07]  /*2fd0*/  IMAD R12, R3, R154, RZ ;  /* 0x0000009a030c7224 */ /* 0x000fce00078e02ff */
.L_x_97:
[----:B------:R-:W-:Y:S05]  /*2fe0*/  BSYNC B1 ;  /* 0x0000000000017941 */ /* 0x000fea0003800000 */
.L_x_96:
        /* <DEDUP_REMOVED lines=11> */
.L_x_99:
[----:B------:R-:W-:Y:S05]  /*30a0*/  BSYNC B1 ;  /* 0x0000000000017941 */ /* 0x000fea0003800000 */
.L_x_98:
[----:B-1----:R-:W-:Y:S01]  /*30b0*/  @!P4 IMAD R3, R58, R153, R12 ;  /* 0x000000993a03c224 */ /* 0x002fe200078e020c */
[----:B------:R-:W-:Y:S04]  /*30c0*/  BSSY B1, `(.L_x_100) ;  /* 0x0000006000017945 */ /* 0x000fe80003800000 */
[----:B------:R1:W-:Y:S01]  /*30d0*/  @!P4 STG.E.U8 desc[UR36][R6.64+0x40], R3 ;  /* 0x000040030600c986 */ /* 0x0003e2000c101124 */
[----:B------:R-:W-:Y:S05]  /*30e0*/  @P3 BRA `(.L_x_101) ;  /* 0x00000000000c3947 */ /* 0x000fea0003800000 */
[----:B--2---:R-:W1:Y:S02]  /*30f0*/  LDG.E.U8 R155, desc[UR36][R10.64+0x41] ;  /* 0x000041240a9b7981 */ /* 0x004e64000c1e1100 */
[----:B-1----:R-:W-:-:S05]  /*3100*/  PRMT R3, R155, 0x8880, RZ ;  /* 0x000088809b037816 */ /* 0x002fca00000000ff */
[----:B------:R-:W-:-:S07]  /*3110*/  IMAD R12, R3, R154, RZ ;  /* 0x0000009a030c7224 */ /* 0x000fce00078e02ff */
.L_x_101:
[----:B------:R-:W-:Y:S05]  /*3120*/  BSYNC B1 ;  /* 0x0000000000017941 */ /* 0x000fea0003800000 */
.L_x_100:
[----:B------:R-:W-:Y:S01]  /*3130*/  @!P3 IMAD R59, R59, R153, R12 ;  /* 0x000000993b3bb224 */ /* 0x000fe200078e020c */
[----:B------:R-:W-:Y:S04]  /*3140*/  BSSY B1, `(.L_x_102) ;  /* 0x0000006000017945 */ /* 0x000fe80003800000 */
[----:B------:R0:W-:Y:S01]  /*3150*/  @!P3 STG.E.U8 desc[UR36][R6.64+0x41], R59 ;  /* 0x0000413b0600b986 */ /* 0x0001e2000c101124 */
[----:B------:R-:W-:Y:S05]  /*3160*/  @P5 BRA `(.L_x_103) ;  /* 0x00000000000c5947 */ /* 0x000fea0003800000 */
[----:B--2---:R-:W1:Y:S02]  /*3170*/  LDG.E.U8 R155, desc[UR36][R8.64+0x48] ;  /* 0x00004824089b7981 */ /* 0x004e64000c1e1100 */
[----:B-1----:R-:W-:-:S05]  /*3180*/  PRMT R3, R155, 0x8880, RZ ;  /* 0x000088809b037816 */ /* 0x002fca00000000ff */
[----:B------:R-:W-:-:S07]  /*3190*/  IMAD R12, R3, R154, RZ ;  /* 0x0000009a030c7224 */ /* 0x000fce00078e02ff */
.L_x_103:
[----:B------:R-:W-:Y:S05]  /*31a0*/  BSYNC B1 ;  /* 0x0000000000017941 */ /* 0x000fea0003800000 */
.L_x_102:
[----:B-1----:R-:W-:Y:S01]  /*31b0*/  @!P5 IMAD R3, R60, R153, R12 ;  /* 0x000000993c03d224 */ /* 0x002fe200078e020c */
[----:B------:R-:W-:Y:S04]  /*31c0*/  BSSY B1, `(.L_x_104) ;  /* 0x0000006000017945 */ /* 0x000fe80003800000 */
[----:B------:R1:W-:Y:S01]  /*31d0*/  @!P5 STG.E.U8 desc[UR36][R4.64+0x48], R3 ;  /* 0x000048030400d986 */ /* 0x0003e2000c101124 */
[----:B------:R-:W-:Y:S05]  /*31e0*/  @P2 BRA `(.L_x_105) ;  /* 0x00000000000c2947 */ /* 0x000fea0003800000 */
[----:B--2---:R-:W1:Y:S02]  /*31f0*/  LDG.E.U8 R155, desc[UR36][R8.64+0x49] ;  /* 0x00004924089b7981 */ /* 0x004e64000c1e1100 */
[----:B-1----:R-:W-:-:S05]  /*3200*/  PRMT R3, R155, 0x8880, RZ ;  /* 0x000088809b037816 */ /* 0x002fca00000000ff */
[----:B------:R-:W-:-:S07]  /*3210*/  IMAD R12, R3, R154, RZ ;  /* 0x0000009a030c7224 */ /* 0x000fce00078e02ff */
.L_x_105:
[----:B------:R-:W-:Y:S05]  /*3220*/  BSYNC B1 ;  /* 0x0000000000017941 */ /* 0x000fea0003800000 */
.L_x_104:
        /* <DEDUP_REMOVED lines=11> */
.L_x_107:
[----:B------:R-:W-:Y:S05]  /*32e0*/  BSYNC B1 ;  /* 0x0000000000017941 */ /* 0x000fea0003800000 */
.L_x_106:
[----:B-1----:R-:W-:Y:S01]  /*32f0*/  @!P4 IMAD R3, R62, R153, R12 ;  /* 0x000000993e03c224 */ /* 0x002fe200078e020c */
[----:B------:R-:W-:Y:S04]  /*3300*/  BSSY B1, `(.L_x_108) ;  /* 0x0000006000017945 */ /* 0x000fe80003800000 */
[----:B------:R1:W-:Y:S01]  /*3310*/  @!P4 STG.E.U8 desc[UR36][R6.64+0x48], R3 ;  /* 0x000048030600c986 */ /* 0x0003e2000c101124 */
[----:B------:R-:W-:Y:S05]  /*3320*/  @P3 BRA `(.L_x_109) ;  /* 0x00000000000c3947 */ /* 0x000fea0003800000 */
[----:B--2---:R-:W1:Y:S02]  /*3330*/  LDG.E.U8 R155, desc[UR36][R10.64+0x49] ;  /* 0x000049240a9b7981 */ /* 0x004e64000c1e1100 */
[----:B-1----:R-:W-:-:S05]  /*3340*/  PRMT R3, R155, 0x8880, RZ ;  /* 0x000088809b037816 */ /* 0x002fca00000000ff */
[----:B------:R-:W-:-:S07]  /*3350*/  IMAD R12, R3, R154, RZ ;  /* 0x0000009a030c7224 */ /* 0x000fce00078e02ff */
.L_x_109:
[----:B------:R-:W-:Y:S05]  /*3360*/  BSYNC B1 ;  /* 0x0000000000017941 */ /* 0x000fea0003800000 */
.L_x_108:
[----:B------:R-:W-:Y:S01]  /*3370*/  @!P3 IMAD R63, R63, R153, R12 ;  /* 0x000000993f3fb224 */ /* 0x000fe200078e020c */
[----:B------:R-:W-:Y:S04]  /*3380*/  BSSY B1, `(.L_x_110) ;  /* 0x0000006000017945 */ /* 0x000fe80003800000 */
[----:B------:R0:W-:Y:S01]  /*3390*/  @!P3 STG.E.U8 desc[UR36][R6.64+0x49], R63 ;  /* 0x0000493f0600b986 */ /* 0x0001e2000c101124 */
[----:B------:R-:W-:Y:S05]  /*33a0*/  @P5 BRA `(.L_x_111) ;  /* 0x00000000000c5947 */ /* 0x000fea0003800000 */
[----:B--2---:R-:W1:Y:S02]  /*33b0*/  LDG.E.U8 R155, desc[UR36][R8.64+0x50] ;  /* 0x00005024089b7981 */ /* 0x004e64000c1e1100 */
[----:B-1----:R-:W-:-:S05]  /*33c0*/  PRMT R3, R155, 0x8880, RZ ;  /* 0x000088809b037816 */ /* 0x002fca00000000ff */
[----:B------:R-:W-:-:S07]  /*33d0*/  IMAD R12, R3, R154, RZ ;  /* 0x0000009a030c7224 */ /* 0x000fce00078e02ff */
.L_x_111:
[----:B------:R-:W-:Y:S05]  /*33e0*/  BSYNC B1 ;  /* 0x0000000000017941 */ /* 0x000fea0003800000 */
.L_x_110:
[----:B-1----:R-:W-:Y:S01]  /*33f0*/  @!P5 IMAD R3, R64, R153, R12 ;  /* 0x000000994003d224 */ /* 0x002fe200078e020c */
[----:B------:R-:W-:Y:S04]  /*3400*/  BSSY B1, `(.L_x_112) ;  /* 0x0000006000017945 */ /* 0x000fe80003800000 */
[----:B------:R1:W-:Y:S01]  /*3410*/  @!P5 STG.E.U8 desc[UR36][R4.64+0x50], R3 ;  /* 0x000050030400d986 */ /* 0x0003e2000c101124 */
[----:B------:R-:W-:Y:S05]  /*3420*/  @P2 BRA `(.L_x_113) ;  /* 0x00000000000c2947 */ /* 0x000fea0003800000 */
[----:B--2---:R-:W1:Y:S02]  /*3430*/  LDG.E.U8 R155, desc[UR36][R8.64+0x51] ;  /* 0x00005124089b7981 */ /* 0x004e64000c1e1100 */
[----:B-1----:R-:W-:-:S05]  /*3440*/  PRMT R3, R155, 0x8880, RZ ;  /* 0x000088809b037816 */ /* 0x002fca00000000ff */
[----:B------:R-:W-:-:S07]  /*3450*/  IMAD R12, R3, R154, RZ ;  /* 0x0000009a030c7224 */ /* 0x000fce00078e02ff */
.L_x_113:
[----:B------:R-:W-:Y:S05]  /*3460*/  BSYNC B1 ;  /* 0x0000000000017941 */ /* 0x000fea0003800000 */
.L_x_112:
        /* <DEDUP_REMOVED lines=11> */
.L_x_115:
[----:B------:R-:W-:Y:S05]  /*3520*/  BSYNC B1 ;  /* 0x0000000000017941 */ /* 0x000fea0003800000 */
.L_x_114:
[----:B-1----:R-:W-:Y:S01]  /*3530*/  @!P4 IMAD R3, R66, R153, R12 ;  /* 0x000000994203c224 */ /* 0x002fe200078e020c */
[----:B------:R-:W-:Y:S04]  /*3540*/  BSSY B1, `(.L_x_116) ;  /* 0x0000006000017945 */ /* 0x000fe80003800000 */
[----:B------:R1:W-:Y:S01]  /*3550*/  @!P4 STG.E.U8 desc[UR36][R6.64+0x50], R3 ;  /* 0x000050030600c986 */ /* 0x0003e2000c101124 */
[----:B------:R-:W-:Y:S05]  /*3560*/  @P3 BRA `(.L_x_117) ;  /* 0x00000000000c3947 */ /* 0x000fea0003800000 */
[----:B--2---:R-:W1:Y:S02]  /*3570*/  LDG.E.U8 R155, desc[UR36][R10.64+0x51] ;  /* 0x000051240a9b7981 */ /* 0x004e64000c1e1100 */
[----:B-1----:R-:W-:-:S05]  /*3580*/  PRMT R3, R155, 0x8880, RZ ;  /* 0x000088809b037816 */ /* 0x002fca00000000ff */
[----:B------:R-:W-:-:S07]  /*3590*/  IMAD R12, R3, R154, RZ ;  /* 0x0000009a030c7224 */ /* 0x000fce00078e02ff */
.L_x_117:
[----:B------:R-:W-:Y:S05]  /*35a0*/  BSYNC B1 ;  /* 0x0000000000017941 */ /* 0x000fea0003800000 */
.L_x_116:
[----:B------:R-:W-:Y:S01]  /*35b0*/  @!P3 IMAD R67, R67, R153, R12 ;  /* 0x000000994343b224 */ /* 0x000fe200078e020c */
[----:B------:R-:W-:Y:S04]  /*35c0*/  BSSY B1, `(.L_x_118) ;  /* 0x0000006000017945 */ /* 0x000fe80003800000 */
[----:B------:R0:W-:Y:S01]  /*35d0*/  @!P3 STG.E.U8 desc[UR36][R6.64+0x51], R67 ;  /* 0x000051430600b986 */ /* 0x0001e2000c101124 */
[----:B------:R-:W-:Y:S05]  /*35e0*/  @P5 BRA `(.L_x_119) ;  /* 0x00000000000c5947 */ /* 0x000fea0003800000 */
[----:B--2---:R-:W1:Y:S02]  /*35f0*/  LDG.E.U8 R155, desc[UR36][R8.64+0x58] ;  /* 0x00005824089b7981 */ /* 0x004e64000c1e1100 */
[----:B-1----:R-:W-:-:S05]  /*3600*/  PRMT R3, R155, 0x8880, RZ ;  /* 0x000088809b037816 */ /* 0x002fca00000000ff */
[----:B------:R-:W-:-:S07]  /*3610*/  IMAD R12, R3, R154, RZ ;  /* 0x0000009a030c7224 */ /* 0x000fce00078e02ff */
.L_x_119:
[----:B------:R-:W-:Y:S05]  /*3620*/  BSYNC B1 ;  /* 0x0000000000017941 */ /* 0x000fea0003800000 */
.L_x_118:
[----:B-1----:R-:W-:Y:S01]  /*3630*/  @!P5 IMAD R3, R68, R153, R12 ;  /* 0x000000994403d224 */ /* 0x002fe200078e020c */
[----:B------:R-:W-:Y:S04]  /*3640*/  BSSY B1, `(.L_x_120) ;  /* 0x0000006000017945 */ /* 0x000fe80003800000 */
[----:B------:R1:W-:Y:S01]  /*3650*/  @!P5 STG.E.U8 desc[UR36][R4.64+0x58], R3 ;  /* 0x000058030400d986 */ /* 0x0003e2000c101124 */
[----:B------:R-:W-:Y:S05]  /*3660*/  @P2 BRA `(.L_x_121) ;  /* 0x00000000000c2947 */ /* 0x000fea0003800000 */
[----:B--2---:R-:W1:Y:S02]  /*3670*/  LDG.E.U8 R155, desc[UR36][R8.64+0x59] ;  /* 0x00005924089b7981 */ /* 0x004e64000c1e1100 */
[----:B-1----:R-:W-:-:S05]  /*3680*/  PRMT R3, R155, 0x8880, RZ ;  /* 0x000088809b037816 */ /* 0x002fca00000000ff */
[----:B------:R-:W-:-:S07]  /*3690*/  IMAD R12, R3, R154, RZ ;  /* 0x0000009a030c7224 */ /* 0x000fce00078e02ff */
.L_x_121:
[----:B------:R-:W-:Y:S05]  /*36a0*/  BSYNC B1 ;  /* 0x0000000000017941 */ /* 0x000fea0003800000 */
.L_x_120:
        /* <DEDUP_REMOVED lines=11> */
.L_x_123:
[----:B------:R-:W-:Y:S05]  /*3760*/  BSYNC B1 ;  /* 0x0000000000017941 */ /* 0x000fea0003800000 */
.L_x_122:
[----:B-1----:R-:W-:Y:S01]  /*3770*/  @!P4 IMAD R3, R70, R153, R12 ;  /* 0x000000994603c224 */ /* 0x002fe200078e020c */
[----:B------:R-:W-:Y:S04]  /*3780*/  BSSY B1, `(.L_x_124) ;  /* 0x0000006000017945 */ /* 0x000fe80003800000 */
[----:B------:R1:W-:Y:S01]  /*3790*/  @!P4 STG.E.U8 desc[UR36][R6.64+0x58], R3 ;  /* 0x000058030600c986 */ /* 0x0003e2000c101124 */
[----:B------:R-:W-:Y:S05]  /*37a0*/  @P3 BRA `(.L_x_125) ;  /* 0x00000000000c3947 */ /* 0x000fea0003800000 */
[----:B--2---:R-:W1:Y:S02]  /*37b0*/  LDG.E.U8 R155, desc[UR36][R10.64+0x59] ;  /* 0x000059240a9b7981 */ /* 0x004e64000c1e1100 */
[----:B-1----:R-:W-:-:S05]  /*37c0*/  PRMT R3, R155, 0x8880, RZ ;  /* 0x000088809b037816 */ /* 0x002fca00000000ff */
[----:B------:R-:W-:-:S07]  /*37d0*/  IMAD R12, R3, R154, RZ ;  /* 0x0000009a030c7224 */ /* 0x000fce00078e02ff */
.L_x_125:
[----:B------:R-:W-:Y:S05]  /*37e0*/  BSYNC B1 ;  /* 0x0000000000017941 */ /* 0x000fea0003800000 */
.L_x_124:
[----:B------:R-:W-:Y:S01]  /*37f0*/  @!P3 IMAD R71, R71, R153, R12 ;  /* 0x000000994747b224 */ /* 0x000fe200078e020c */
[----:B------:R-:W-:Y:S04]  /*3800*/  BSSY B1, `(.L_x_126) ;  /* 0x0000006000017945 */ /* 0x000fe80003800000 */
[----:B------:R0:W-:Y:S01]  /*3810*/  @!P3 STG.E.U8 desc[UR36][R6.64+0x59], R71 ;  /* 0x000059470600b986 */ /* 0x0001e2000c101124 */
[----:B------:R-:W-:Y:S05]  /*3820*/  @P5 BRA `(.L_x_127) ;  /* 0x00000000000c5947 */ /* 0x000fea0003800000 */
[----:B--2---:R-:W1:Y:S02]  /*3830*/  LDG.E.U8 R155, desc[UR36][R8.64+0x60] ;  /* 0x00006024089b7981 */ /* 0x004e64000c1e1100 */
[----:B-1----:R-:W-:-:S05]  /*3840*/  PRMT R3, R155, 0x8880, RZ ;  /* 0x000088809b037816 */ /* 0x002fca00000000ff */
[----:B------:R-:W-:-:S07]  /*3850*/  IMAD R12, R3, R154, RZ ;  /* 0x0000009a030c7224 */ /* 0x000fce00078e02ff */
.L_x_127:
[----:B------:R-:W-:Y:S05]  /*3860*/  BSYNC B1 ;  /* 0x0000000000017941 */ /* 0x000fea0003800000 */
.L_x_126:
[----:B-1----:R-:W-:Y:S01]  /*3870*/  @!P5 IMAD R3, R72, R153, R12 ;  /* 0x000000994803d224 */ /* 0x002fe200078e020c */
[----:B------:R-:W-:Y:S04]  /*3880*/  BSSY B1, `(.L_x_128) ;  /* 0x0000006000017945 */ /* 0x000fe80003800000 */
[----:B------:R1:W-:Y:S01]  /*3890*/  @!P5 STG.E.U8 desc[UR36][R4.64+0x60], R3 ;  /* 0x000060030400d986 */ /* 0x0003e2000c101124 */
[----:B------:R-:W-:Y:S05]  /*38a0*/  @P2 BRA `(.L_x_129) ;  /* 0x00000000000c2947 */ /* 0x000fea0003800000 */
[----:B--2---:R-:W1:Y:S02]  /*38b0*/  LDG.E.U8 R155, desc[UR36][R8.64+0x61] ;  /* 0x00006124089b7981 */ /* 0x004e64000c1e1100 */
[----:B-1----:R-:W-:-:S05]  /*38c0*/  PRMT R3, R155, 0x8880, RZ ;  /* 0x000088809b037816 */ /* 0x002fca00000000ff */
[----:B------:R-:W-:-:S07]  /*38d0*/  IMAD R12, R3, R154, RZ ;  /* 0x0000009a030c7224 */ /* 0x000fce00078e02ff */
.L_x_129:
[----:B------:R-:W-:Y:S05]  /*38e0*/  BSYNC B1 ;  /* 0x0000000000017941 */ /* 0x000fea0003800000 */
.L_x_128:
        /* <DEDUP_REMOVED lines=11> */
.L_x_131:
[----:B------:R-:W-:Y:S05]  /*39a0*/  BSYNC B1 ;  /* 0x0000000000017941 */ /* 0x000fea0003800000 */
.L_x_130:
[----:B-1----:R-:W-:Y:S01]  /*39b0*/  @!P4 IMAD R3, R74, R153, R12 ;  /* 0x000000994a03c224 */ /* 0x002fe200078e020c */
[----:B------:R-:W-:Y:S04]  /*39c0*/  BSSY B1, `(.L_x_132) ;  /* 0x0000006000017945 */ /* 0x000fe80003800000 */
[----:B------:R1:W-:Y:S01]  /*39d0*/  @!P4 STG.E.U8 desc[UR36][R6.64+0x60], R3 ;  /* 0x000060030600c986 */ /* 0x0003e2000c101124 */
[----:B------:R-:W-:Y:S05]  /*39e0*/  @P3 BRA `(.L_x_133) ;  /* 0x00000000000c3947 */ /* 0x000fea0003800000 */
[----:B--2---:R-:W1:Y:S02]  /*39f0*/  LDG.E.U8 R155, desc[UR36][R10.64+0x61] ;  /* 0x000061240a9b7981 */ /* 0x004e64000c1e1100 */
[----:B-1----:R-:W-:-:S05]  /*3a00*/  PRMT R3, R155, 0x8880, RZ ;  /* 0x000088809b037816 */ /* 0x002fca00000000ff */
[----:B------:R-:W-:-:S07]  /*3a10*/  IMAD R12, R3, R154, RZ ;  /* 0x0000009a030c7224 */ /* 0x000fce00078e02ff */
.L_x_133:
[----:B------:R-:W-:Y:S05]  /*3a20*/  BSYNC B1 ;  /* 0x0000000000017941 */ /* 0x000fea0003800000 */
.L_x_132:
[----:B------:R-:W-:Y:S01]  /*3a30*/  @!P3 IMAD R75, R75, R153, R12 ;  /* 0x000000994b4bb224 */ /* 0x000fe200078e020c */
[----:B------:R-:W-:Y:S04]  /*3a40*/  BSSY B1, `(.L_x_134) ;  /* 0x0000006000017945 */ /* 0x000fe80003800000 */
[----:B------:R0:W-:Y:S01]  /*3a50*/  @!P3 STG.E.U8 desc[UR36][R6.64+0x61], R75 ;  /* 0x0000614b0600b986 */ /* 0x0001e2000c101124 */
[----:B------:R-:W-:Y:S05]  /*3a60*/  @P5 BRA `(.L_x_135) ;  /* 0x00000000000c5947 */ /* 0x000fea0003800000 */
[----:B--2---:R-:W1:Y:S02]  /*3a70*/  LDG.E.U8 R155, desc[UR36][R8.64+0x68] ;  /* 0x00006824089b7981 */ /* 0x004e64000c1e1100 */
[----:B-1----:R-:W-:-:S05]  /*3a80*/  PRMT R3, R155, 0x8880, RZ ;  /* 0x000088809b037816 */ /* 0x002fca00000000ff */
[----:B------:R-:W-:-:S07]  /*3a90*/  IMAD R12, R3, R154, RZ ;  /* 0x0000009a030c7224 */ /* 0x000fce00078e02ff */
.L_x_135:
[----:B------:R-:W-:Y:S05]  /*3aa0*/  BSYNC B1 ;  /* 0x0000000000017941 */ /* 0x000fea0003800000 */
.L_x_134:
[----:B-1----:R-:W-:Y:S01]  /*3ab0*/  @!P5 IMAD R3, R76, R153, R12 ;  /* 0x000000994c03d224 */ /* 0x002fe200078e020c */
[----:B------:R-:W-:Y:S04]  /*3ac0*/  BSSY B1, `(.L_x_136) ;  /* 0x0000006000017945 */ /* 0x000fe80003800000 */
[----:B------:R1:W-:Y:S01]  /*3ad0*/  @!P5 STG.E.U8 desc[UR36][R4.64+0x68], R3 ;  /* 0x000068030400d986 */ /* 0x0003e2000c101124 */
[----:B------:R-:W-:Y:S05]  /*3ae0*/  @P2 BRA `(.L_x_137) ;  /* 0x00000000000c2947 */ /* 0x000fea0003800000 */
[----:B--2---:R-:W1:Y:S02]  /*3af0*/  LDG.E.U8 R155, desc[UR36][R8.64+0x69] ;  /* 0x00006924089b7981 */ /* 0x004e64000c1e1100 */
[----:B-1----:R-:W-:-:S05]  /*3b00*/  PRMT R3, R155, 0x8880, RZ ;  /* 0x000088809b037816 */ /* 0x002fca00000000ff */
[----:B------:R-:W-:-:S07]  /*3b10*/  IMAD R12, R3, R154, RZ ;  /* 0x0000009a030c7224 */ /* 0x000fce00078e02ff */
.L_x_137:
[----:B------:R-:W-:Y:S05]  /*3b20*/  BSYNC B1 ;  /* 0x0000000000017941 */ /* 0x000fea0003800000 */
.L_x_136:
        /* <DEDUP_REMOVED lines=11> */
.L_x_139:
[----:B------:R-:W-:Y:S05]  /*3be0*/  BSYNC B1 ;  /* 0x0000000000017941 */ /* 0x000fea0003800000 */
.L_x_138:
[----:B-1----:R-:W-:Y:S01]  /*3bf0*/  @!P4 IMAD R3, R78, R153, R12 ;  /* 0x000000994e03c224 */ /* 0x002fe200078e020c */
[----:B------:R-:W-:Y:S04]  /*3c00*/  BSSY B1, `(.L_x_140) ;  /* 0x0000006000017945 */ /* 0x000fe80003800000 */
[----:B------:R1:W-:Y:S01]  /*3c10*/  @!P4 STG.E.U8 desc[UR36][R6.64+0x68], R3 ;  /* 0x000068030600c986 */ /* 0x0003e2000c101124 */
[----:B------:R-:W-:Y:S05]  /*3c20*/  @P3 BRA `(.L_x_141) ;  /* 0x00000000000c3947 */ /* 0x000fea0003800000 */
[----:B--2---:R-:W1:Y:S02]  /*3c30*/  LDG.E.U8 R155, desc[UR36][R10.64+0x69] ;  /* 0x000069240a9b7981 */ /* 0x004e64000c1e1100 */
[----:B-1----:R-:W-:-:S05]  /*3c40*/  PRMT R3, R155, 0x8880, RZ ;  /* 0x000088809b037816 */ /* 0x002fca00000000ff */
[----:B------:R-:W-:-:S07]  /*3c50*/  IMAD R12, R3, R154, RZ ;  /* 0x0000009a030c7224 */ /* 0x000fce00078e02ff */
.L_x_141:
[----:B------:R-:W-:Y:S05]  /*3c60*/  BSYNC B1 ;  /* 0x0000000000017941 */ /* 0x000fea0003800000 */
.L_x_140:
[----:B------:R-:W-:Y:S01]  /*3c70*/  @!P3 IMAD R79, R79, R153, R12 ;  /* 0x000000994f4fb224 */ /* 0x000fe200078e020c */
[----:B------:R-:W-:Y:S04]  /*3c80*/  BSSY B1, `(.L_x_142) ;  /* 0x0000006000017945 */ /* 0x000fe80003800000 */
[----:B------:R0:W-:Y:S01]  /*3c90*/  @!P3 STG.E.U8 desc[UR36][R6.64+0x69], R79 ;  /* 0x0000694f0600b986 */ /* 0x0001e2000c101124 */
[----:B------:R-:W-:Y:S05]  /*3ca0*/  @P5 BRA `(.L_x_143) ;  /* 0x00000000000c5947 */ /* 0x000fea0003800000 */
[----:B--2---:R-:W1:Y:S02]  /*3cb0*/  LDG.E.U8 R155, desc[UR36][R8.64+0x70] ;  /* 0x00007024089b7981 */ /* 0x004e64000c1e1100 */
[----:B-1----:R-:W-:-:S05]  /*3cc0*/  PRMT R3, R155, 0x8880, RZ ;  /* 0x000088809b037816 */ /* 0x002fca00000000ff */
[----:B------:R-:W-:-:S07]  /*3cd0*/  IMAD R12, R3, R154, RZ ;  /* 0x0000009a030c7224 */ /* 0x000fce00078e02ff */
.L_x_143:
[----:B------:R-:W-:Y:S05]  /*3ce0*/  BSYNC B1 ;  /* 0x0000000000017941 */ /* 0x000fea0003800000 */
.L_x_142:
[----:B-1----:R-:W-:Y:S01]  /*3cf0*/  @!P5 IMAD R3, R80, R153, R12 ;  /* 0x000000995003d224 */ /* 0x002fe200078e020c */
[----:B------:R-:W-:Y:S04]  /*3d00*/  BSSY B1, `(.L_x_144) ;  /* 0x0000006000017945 */ /* 0x000fe80003800000 */
[----:B------:R1:W-:Y:S01]  /*3d10*/  @!P5 STG.E.U8 desc[UR36][R4.64+0x70], R3 ;  /* 0x000070030400d986 */ /* 0x0003e2000c101124 */
[----:B------:R-:W-:Y:S05]  /*3d20*/  @P2 BRA `(.L_x_145) ;  /* 0x00000000000c2947 */ /* 0x000fea0003800000 */
[----:B--2---:R-:W1:Y:S02]  /*3d30*/  LDG.E.U8 R155, desc[UR36][R8.64+0x71] ;  /* 0x00007124089b7981 */ /* 0x004e64000c1e1100 */
[----:B-1----:R-:W-:-:S05]  /*3d40*/  PRMT R3, R155, 0x8880, RZ ;  /* 0x000088809b037816 */ /* 0x002fca00000000ff */
[----:B------:R-:W-:-:S07]  /*3d50*/  IMAD R12, R3, R154, RZ ;  /* 0x0000009a030c7224 */ /* 0x000fce00078e02ff */
.L_x_145:
[----:B------:R-:W-:Y:S05]  /*3d60*/  BSYNC B1 ;  /* 0x0000000000017941 */ /* 0x000fea0003800000 */
.L_x_144:
        /* <DEDUP_REMOVED lines=11> */
.L_x_147:
[----:B------:R-:W-:Y:S05]  /*3e20*/  BSYNC B1 ;  /* 0x0000000000017941 */ /* 0x000fea0003800000 */
.L_x_146:
[----:B-1----:R-:W-:Y:S01]  /*3e30*/  @!P4 IMAD R3, R82, R153, R12 ;  /* 0x000000995203c224 */ /* 0x002fe200078e020c */
[----:B------:R-:W-:Y:S04]  /*3e40*/  BSSY B1, `(.L_x_148) ;  /* 0x0000006000017945 */ /* 0x000fe80003800000 */
[----:B------:R1:W-:Y:S01]  /*3e50*/  @!P4 STG.E.U8 desc[UR36][R6.64+0x70], R3 ;  /* 0x000070030600c986 */ /* 0x0003e2000c101124 */
[----:B------:R-:W-:Y:S05]  /*3e60*/  @P3 BRA `(.L_x_149) ;  /* 0x00000000000c3947 */ /* 0x000fea0003800000 */
[----:B--2---:R-:W1:Y:S02]  /*3e70*/  LDG.E.U8 R155, desc[UR36][R10.64+0x71] ;  /* 0x000071240a9b7981 */ /* 0x004e64000c1e1100 */
[----:B-1----:R-:W-:-:S05]  /*3e80*/  PRMT R3, R155, 0x8880, RZ ;  /* 0x000088809b037816 */ /* 0x002fca00000000ff */
[----:B------:R-:W-:-:S07]  /*3e90*/  IMAD R12, R3, R154, RZ ;  /* 0x0000009a030c7224 */ /* 0x000fce00078e02ff */
.L_x_149:
[----:B------:R-:W-:Y:S05]  /*3ea0*/  BSYNC B1 ;  /* 0x0000000000017941 */ /* 0x000fea0003800000 */
.L_x_148:
[----:B------:R-:W-:Y:S01]  /*3eb0*/  @!P3 IMAD R83, R83, R153, R12 ;  /* 0x000000995353b224 */ /* 0x000fe200078e020c */
[----:B------:R-:W-:Y:S04]  /*3ec0*/  BSSY B1, `(.L_x_150) ;  /* 0x0000006000017945 */ /* 0x000fe80003800000 */
[----:B------:R0:W-:Y:S01]  /*3ed0*/  @!P3 STG.E.U8 desc[UR36][R6.64+0x71], R83 ;  /* 0x000071530600b986 */ /* 0x0001e2000c101124 */
[----:B------:R-:W-:Y:S05]  /*3ee0*/  @P5 BRA `(.L_x_151) ;  /* 0x00000000000c5947 */ /* 0x000fea0003800000 */
[----:B--2---:R-:W1:Y:S02]  /*3ef0*/  LDG.E.U8 R155, desc[UR36][R8.64+0x78] ;  /* 0x00007824089b7981 */ /* 0x004e64000c1e1100 */
[----:B-1----:R-:W-:-:S05]  /*3f00*/  PRMT R3, R155, 0x8880, RZ ;  /* 0x000088809b037816 */ /* 0x002fca00000000ff */
[----:B------:R-:W-:-:S07]  /*3f10*/  IMAD R12, R3, R154, RZ ;  /* 0x0000009a030c7224 */ /* 0x000fce00078e02ff */
.L_x_151:
[----:B------:R-:W-:Y:S05]  /*3f20*/  BSYNC B1 ;  /* 0x0000000000017941 */ /* 0x000fea0003800000 */
.L_x_150:
[----:B-1----:R-:W-:Y:S01]  /*3f30*/  @!P5 IMAD R3, R84, R153, R12 ;  /* 0x000000995403d224 */ /* 0x002fe200078e020c */
[----:B------:R-:W-:Y:S04]  /*3f40*/  BSSY B1, `(.L_x_152) ;  /* 0x0000006000017945 */ /* 0x000fe80003800000 */
[----:B------:R1:W-:Y:S01]  /*3f50*/  @!P5 STG.E.U8 desc[UR36][R4.64+0x78], R3 ;  /* 0x000078030400d986 */ /* 0x0003e2000c101124 */
[----:B------:R-:W-:Y:S05]  /*3f60*/  @P2 BRA `(.L_x_153) ;  /* 0x00000000000c2947 */ /* 0x000fea0003800000 */
[----:B--2---:R-:W1:Y:S02]  /*3f70*/  LDG.E.U8 R155, desc[UR36][R8.64+0x79] ;  /* 0x00007924089b7981 */ /* 0x004e64000c1e1100 */
[----:B-1----:R-:W-:-:S05]  /*3f80*/  PRMT R3, R155, 0x8880, RZ ;  /* 0x000088809b037816 */ /* 0x002fca00000000ff */
[----:B------:R-:W-:-:S07]  /*3f90*/  IMAD R12, R3, R154, RZ ;  /* 0x0000009a030c7224 */ /* 0x000fce00078e02ff */
.L_x_153:
[----:B------:R-:W-:Y:S05]  /*3fa0*/  BSYNC B1 ;  /* 0x0000000000017941 */ /* 0x000fea0003800000 */
.L_x_152:
        /* <DEDUP_REMOVED lines=11> */
.L_x_155:
[----:B------:R-:W-:Y:S05]  /*4060*/  BSYNC B1 ;  /* 0x0000000000017941 */ /* 0x000fea0003800000 */
.L_x_154:
[----:B-1----:R-:W-:Y:S01]  /*4070*/  @!P4 IMAD R3, R86, R153, R12 ;  /* 0x000000995603c224 */ /* 0x002fe200078e020c */
[----:B------:R-:W-:Y:S04]  /*4080*/  BSSY B1, `(.L_x_156) ;  /* 0x0000006000017945 */ /* 0x000fe80003800000 */
[----:B------:R1:W-:Y:S01]  /*4090*/  @!P4 STG.E.U8 desc[UR36][R6.64+0x78], R3 ;  /* 0x000078030600c986 */ /* 0x0003e2000c101124 */
[----:B------:R-:W-:Y:S05]  /*40a0*/  @P3 BRA `(.L_x_157) ;  /* 0x00000000000c3947 */ /* 0x000fea0003800000 */
[----:B--2---:R-:W1:Y:S02]  /*40b0*/  LDG.E.U8 R155, desc[UR36][R10.64+0x79] ;  /* 0x000079240a9b7981 */ /* 0x004e64000c1e1100 */
[----:B-1----:R-:W-:-:S05]  /*40c0*/  PRMT R3, R155, 0x8880, RZ ;  /* 0x000088809b037816 */ /* 0x002fca00000000ff */
[----:B------:R-:W-:-:S07]  /*40d0*/  IMAD R12, R3, R154, RZ ;  /* 0x0000009a030c7224 */ /* 0x000fce00078e02ff */
.L_x_157:
[----:B------:R-:W-:Y:S05]  /*40e0*/  BSYNC B1 ;  /* 0x0000000000017941 */ /* 0x000fea0003800000 */
.L_x_156:
[----:B------:R-:W-:Y:S01]  /*40f0*/  @!P3 IMAD R87, R87, R153, R12 ;  /* 0x000000995757b224 */ /* 0x000fe200078e020c */
[----:B------:R-:W-:Y:S04]  /*4100*/  BSSY B1, `(.L_x_158) ;  /* 0x0000006000017945 */ /* 0x000fe80003800000 */
[----:B------:R0:W-:Y:S01]  /*4110*/  @!P3 STG.E.U8 desc[UR36][R6.64+0x79], R87 ;  /* 0x000079570600b986 */ /* 0x0001e2000c101124 */
[----:B------:R-:W-:Y:S05]  /*4120*/  @P5 BRA `(.L_x_159) ;  /* 0x00000000000c5947 */ /* 0x000fea0003800000 */
[----:B--2---:R-:W1:Y:S02]  /*4130*/  LDG.E.U8 R155, desc[UR36][R8.64+0x80] ;  /* 0x00008024089b7981 */ /* 0x004e64000c1e1100 */
[----:B-1----:R-:W-:-:S05]  /*4140*/  PRMT R3, R155, 0x8880, RZ ;  /* 0x000088809b037816 */ /* 0x002fca00000000ff */
[----:B------:R-:W-:-:S07]  /*4150*/  IMAD R12, R3, R154, RZ ;  /* 0x0000009a030c7224 */ /* 0x000fce00078e02ff */
.L_x_159:
[----:B------:R-:W-:Y:S05]  /*4160*/  BSYNC B1 ;  /* 0x0000000000017941 */ /* 0x000fea0003800000 */
.L_x_158:
[----:B-1----:R-:W-:Y:S01]  /*4170*/  @!P5 IMAD R3, R88, R153, R12 ;  /* 0x000000995803d224 */ /* 0x002fe200078e020c */
[----:B------:R-:W-:Y:S04]  /*4180*/  BSSY B1, `(.L_x_160) ;  /* 0x0000006000017945 */ /* 0x000fe80003800000 */
[----:B------:R1:W-:Y:S01]  /*4190*/  @!P5 STG.E.U8 desc[UR36][R4.64+0x80], R3 ;  /* 0x000080030400d986 */ /* 0x0003e2000c101124 */
[----:B------:R-:W-:Y:S05]  /*41a0*/  @P2 BRA `(.L_x_161) ;  /* 0x00000000000c2947 */ /* 0x000fea0003800000 */
[----:B--2---:R-:W1:Y:S02]  /*41b0*/  LDG.E.U8 R155, desc[UR36][R8.64+0x81] ;  /* 0x00008124089b7981 */ /* 0x004e64000c1e1100 */
[----:B-1----:R-:W-:-:S05]  /*41c0*/  PRMT R3, R155, 0x8880, RZ ;  /* 0x000088809b037816 */ /* 0x002fca00000000ff */
[----:B------:R-:W-:-:S07]  /*41d0*/  IMAD R12, R3, R154, RZ ;  /* 0x0000009a030c7224 */ /* 0x000fce00078e02ff */
.L_x_161:
[----:B------:R-:W-:Y:S05]  /*41e0*/  BSYNC B1 ;  /* 0x0000000000017941 */ /* 0x000fea0003800000 */
.L_x_160:
        /* <DEDUP_REMOVED lines=11> */
.L_x_163:
[----:B------:R-:W-:Y:S05]  /*42a0*/  BSYNC B1 ;  /* 0x0000000000017941 */ /* 0x000fea0003800000 */
.L_x_162:
[----:B-1----:R-:W-:Y:S01]  /*42b0*/  @!P4 IMAD R3, R90, R153, R12 ;  /* 0x000000995a03c224 */ /* 0x002fe200078e020c */
[----:B------:R-:W-:Y:S04]  /*42c0*/  BSSY B1, `(.L_x_164) ;  /* 0x0000006000017945 */ /* 0x000fe80003800000 */
[----:B------:R1:W-:Y:S01]  /*42d0*/  @!P4 STG.E.U8 desc[UR36][R6.64+0x80], R3 ;  /* 0x000080030600c986 */ /* 0x0003e2000c101124 */
[----:B------:R-:W-:Y:S05]  /*42e0*/  @P3 BRA `(.L_x_165) ;  /* 0x00000000000c3947 */ /* 0x000fea0003800000 */
[----:B--2---:R-:W1:Y:S02]  /*42f0*/  LDG.E.U8 R155, desc[UR36][R10.64+0x81] ;  /* 0x000081240a9b7981 */ /* 0x004e64000c1e1100 */
[----:B-1----:R-:W-:-:S05]  /*4300*/  PRMT R3, R155, 0x8880, RZ ;  /* 0x000088809b037816 */ /* 0x002fca00000000ff */
[----:B------:R-:W-:-:S07]  /*4310*/  IMAD R12, R3, R154, RZ ;  /* 0x0000009a030c7224 */ /* 0x000fce00078e02ff */
.L_x_165:
[----:B------:R-:W-:Y:S05]  /*4320*/  BSYNC B1 ;  /* 0x0000000000017941 */ /* 0x000fea0003800000 */
.L_x_164:
[----:B------:R-:W-:Y:S01]  /*4330*/  @!P3 IMAD R91, R91, R153, R12 ;  /* 0x000000995b5bb224 */ /* 0x000fe200078e020c */
[----:B------:R-:W-:Y:S04]  /*4340*/  BSSY B1, `(.L_x_166) ;  /* 0x0000006000017945 */ /* 0x000fe80003800000 */
[----:B------:R0:W-:Y:S01]  /*4350*/  @!P3 STG.E.U8 desc[UR36][R6.64+0x81], R91 ;  /* 0x0000815b0600b986 */ /* 0x0001e2000c101124 */
[----:B------:R-:W-:Y:S05]  /*4360*/  @P5 BRA `(.L_x_167) ;  /* 0x00000000000c5947 */ /* 0x000fea0003800000 */
[----:B--2---:R-:W1:Y:S02]  /*4370*/  LDG.E.U8 R155, desc[UR36][R8.64+0x88] ;  /* 0x00008824089b7981 */ /* 0x004e64000c1e1100 */
[----:B-1----:R-:W-:-:S05]  /*4380*/  PRMT R3, R155, 0x8880, RZ ;  /* 0x000088809b037816 */ /* 0x002fca00000000ff */
[----:B------:R-:W-:-:S07]  /*4390*/  IMAD R12, R3, R154, RZ ;  /* 0x0000009a030c7224 */ /* 0x000fce00078e02ff */
.L_x_167:
[----:B------:R-:W-:Y:S05]  /*43a0*/  BSYNC B1 ;  /* 0x0000000000017941 */ /* 0x000fea0003800000 */
.L_x_166:
[----:B-1----:R-:W-:Y:S01]  /*43b0*/  @!P5 IMAD R3, R92, R153, R12 ;  /* 0x000000995c03d224 */ /* 0x002fe200078e020c */
[----:B------:R-:W-:Y:S04]  /*43c0*/  BSSY B1, `(.L_x_168) ;  /* 0x0000006000017945 */ /* 0x000fe80003800000 */
[----:B------:R1:W-:Y:S01]  /*43d0*/  @!P5 STG.E.U8 desc[UR36][R4.64+0x88], R3 ;  /* 0x000088030400d986 */ /* 0x0003e2000c101124 */
[----:B------:R-:W-:Y:S05]  /*43e0*/  @P2 BRA `(.L_x_169) ;  /* 0x00000000000c2947 */ /* 0x000fea0003800000 */
[----:B--2---:R-:W1:Y:S02]  /*43f0*/  LDG.E.U8 R155, desc[UR36][R8.64+0x89] ;  /* 0x00008924089b7981 */ /* 0x004e64000c1e1100 */
[----:B-1----:R-:W-:-:S05]  /*4400*/  PRMT R3, R155, 0x8880, RZ ;  /* 0x000088809b037816 */ /* 0x002fca00000000ff */
[----:B------:R-:W-:-:S07]  /*4410*/  IMAD R12, R3, R154, RZ ;  /* 0x0000009a030c7224 */ /* 0x000fce00078e02ff */
.L_x_169:
[----:B------:R-:W-:Y:S05]  /*4420*/  BSYNC B1 ;  /* 0x0000000000017941 */ /* 0x000fea0003800000 */
.L_x_168:
        /* <DEDUP_REMOVED lines=11> */
.L_x_171:
[----:B------:R-:W-:Y:S05]  /*44e0*/  BSYNC B1 ;  /* 0x0000000000017941 */ /* 0x000fea0003800000 */
.L_x_170:
[----:B-1----:R-:W-:Y:S01]  /*44f0*/  @!P4 IMAD R3, R94, R153, R12 ;  /* 0x000000995e03c224 */ /* 0x002fe200078e020c */
[----:B------:R-:W-:Y:S04]  /*4500*/  BSSY B1, `(.L_x_172) ;  /* 0x0000006000017945 */ /* 0x000fe80003800000 */
[----:B------:R1:W-:Y:S01]  /*4510*/  @!P4 STG.E.U8 desc[UR36][R6.64+0x88], R3 ;  /* 0x000088030600c986 */ /* 0x0003e2000c101124 */
[----:B------:R-:W-:Y:S05]  /*4520*/  @P3 BRA `(.L_x_173) ;  /* 0x00000000000c3947 */ /* 0x000fea0003800000 */
[----:B--2---:R-:W1:Y:S02]  /*4530*/  LDG.E.U8 R155, desc[UR36][R10.64+0x89] ;  /* 0x000089240a9b7981 */ /* 0x004e64000c1e1100 */
[----:B-1----:R-:W-:-:S05]  /*4540*/  PRMT R3, R155, 0x8880, RZ ;  /* 0x000088809b037816 */ /* 0x002fca00000000ff */
[----:B------:R-:W-:-:S07]  /*4550*/  IMAD R12, R3, R154, RZ ;  /* 0x0000009a030c7224 */ /* 0x000fce00078e02ff */
.L_x_173:
[----:B------:R-:W-:Y:S05]  /*4560*/  BSYNC B1 ;  /* 0x0000000000017941 */ /* 0x000fea0003800000 */
.L_x_172:
[----:B------:R-:W-:Y:S01]  /*4570*/  @!P3 IMAD R95, R95, R153, R12 ;  /* 0x000000995f5fb224 */ /* 0x000fe200078e020c */
[----:B------:R-:W-:Y:S04]  /*4580*/  BSSY B1, `(.L_x_174) ;  /* 0x0000006000017945 */ /* 0x000fe80003800000 */
[----:B------:R0:W-:Y:S01]  /*4590*/  @!P3 STG.E.U8 desc[UR36][R6.64+0x89], R95 ;  /* 0x0000895f0600b986 */ /* 0x0001e2000c101124 */
[----:B------:R-:W-:Y:S05]  /*45a0*/  @P5 BRA `(.L_x_175) ;  /* 0x00000000000c5947 */ /* 0x000fea0003800000 */
[----:B--2---:R-:W1:Y:S02]  /*45b0*/  LDG.E.U8 R155, desc[UR36][R8.64+0x90] ;  /* 0x00009024089b7981 */ /* 0x004e64000c1e1100 */
[----:B-1----:R-:W-:-:S05]  /*45c0*/  PRMT R3, R155, 0x8880, RZ ;  /* 0x000088809b037816 */ /* 0x002fca00000000ff */
[----:B------:R-:W-:-:S07]  /*45d0*/  IMAD R12, R3, R154, RZ ;  /* 0x0000009a030c7224 */ /* 0x000fce00078e02ff */
.L_x_175:
[----:B------:R-:W-:Y:S05]  /*45e0*/  BSYNC B1 ;  /* 0x0000000000017941 */ /* 0x000fea0003800000 */
.L_x_174:
[----:B-1----:R-:W-:Y:S01]  /*45f0*/  @!P5 IMAD R3, R96, R153, R12 ;  /* 0x000000996003d224 */ /* 0x002fe200078e020c */
[----:B------:R-:W-:Y:S04]  /*4600*/  BSSY B1, `(.L_x_176) ;  /* 0x0000006000017945 */ /* 0x000fe80003800000 */
[----:B------:R1:W-:Y:S01]  /*4610*/  @!P5 STG.E.U8 desc[UR36][R4.64+0x90], R3 ;  /* 0x000090030400d986 */ /* 0x0003e2000c101124 */
[----:B------:R-:W-:Y:S05]  /*4620*/  @P2 BRA `(.L_x_177) ;  /* 0x00000000000c2947 */ /* 0x000fea0003800000 */
[----:B--2---:R-:W1:Y:S02]  /*4630*/  LDG.E.U8 R155, desc[UR36][R8.64+0x91] ;  /* 0x00009124089b7981 */ /* 0x004e64000c1e1100 */
[----:B-1----:R-:W-:-:S05]  /*4640*/  PRMT R3, R155, 0x8880, RZ ;  /* 0x000088809b037816 */ /* 0x002fca00000000ff */
[----:B------:R-:W-:-:S07]  /*4650*/  IMAD R12, R3, R154, RZ ;  /* 0x0000009a030c7224 */ /* 0x000fce00078e02ff */
.L_x_177:
[----:B------:R-:W-:Y:S05]  /*4660*/  BSYNC B1 ;  /* 0x0000000000017941 */ /* 0x000fea0003800000 */
.L_x_176:
        /* <DEDUP_REMOVED lines=11> */
.L_x_179:
[----:B------:R-:W-:Y:S05]  /*4720*/  BSYNC B1 ;  /* 0x0000000000017941 */ /* 0x000fea0003800000 */
.L_x_178:
[----:B-1----:R-:W-:Y:S01]  /*4730*/  @!P4 IMAD R3, R98, R153, R12 ;  /* 0x000000996203c224 */ /* 0x002fe200078e020c */
[----:B------:R-:W-:Y:S04]  /*4740*/  BSSY B1, `(.L_x_180) ;  /* 0x0000006000017945 */ /* 0x000fe80003800000 */
[----:B------:R1:W-:Y:S01]  /*4750*/  @!P4 STG.E.U8 desc[UR36][R6.64+0x90], R3 ;  /* 0x000090030600c986 */ /* 0x0003e2000c101124 */
[----:B------:R-:W-:Y:S05]  /*4760*/  @P3 BRA `(.L_x_181) ;  /* 0x00000000000c3947 */ /* 0x000fea0003800000 */
[----:B--2---:R-:W1:Y:S02]  /*4770*/  LDG.E.U8 R155, desc[UR36][R10.64+0x91] ;  /* 0x000091240a9b7981 */ /* 0x004e64000c1e1100 */
[----:B-1----:R-:W-:-:S05]  /*4780*/  PRMT R3, R155, 0x8880, RZ ;  /* 0x000088809b037816 */ /* 0x002fca00000000ff */
[----:B------:R-:W-:-:S07]  /*4790*/  IMAD R12, R3, R154, RZ ;  /* 0x0000009a030c7224 */ /* 0x000fce00078e02ff */
.L_x_181:
[----:B------:R-:W-:Y:S05]  /*47a0*/  BSYNC B1 ;  /* 0x0000000000017941 */ /* 0x000fea0003800000 */
.L_x_180:
[----:B------:R-:W-:Y:S01]  /*47b0*/  @!P3 IMAD R99, R99, R153, R12 ;  /* 0x000000996363b224 */ /* 0x000fe200078e020c */
[----:B------:R-:W-:Y:S04]  /*47c0*/  BSSY B1, `(.L_x_182) ;  /* 0x0000006000017945 */ /* 0x000fe80003800000 */
[----:B------:R0:W-:Y:S01]  /*47d0*/  @!P3 STG.E.U8 desc[UR36][R6.64+0x91], R99 ;  /* 0x000091630600b986 */ /* 0x0001e2000c101124 */
[----:B------:R-:W-:Y:S05]  /*47e0*/  @P5 BRA `(.L_x_183) ;  /* 0x00000000000c5947 */ /* 0x000fea0003800000 */
[----:B--2---:R-:W1:Y:S02]  /*47f0*/  LDG.E.U8 R155, desc[UR36][R8.64+0x98] ;  /* 0x00009824089b7981 */ /* 0x004e64000c1e1100 */
[----:B-1----:R-:W-:-:S05]  /*4800*/  PRMT R3, R155, 0x8880, RZ ;  /* 0x000088809b037816 */ /* 0x002fca00000000ff */
[----:B------:R-:W-:-:S07]  /*4810*/  IMAD R12, R3, R154, RZ ;  /* 0x0000009a030c7224 */ /* 0x000fce00078e02ff */
.L_x_183:
[----:B------:R-:W-:Y:S05]  /*4820*/  BSYNC B1 ;  /* 0x0000000000017941 */ /* 0x000fea0003800000 */
.L_x_182:
[----:B-1----:R-:W-:Y:S01]  /*4830*/  @!P5 IMAD R3, R100, R153, R12 ;  /* 0x000000996403d224 */ /* 0x002fe200078e020c */
[----:B------:R-:W-:Y:S04]  /*4840*/  BSSY B1, `(.L_x_184) ;  /* 0x0000006000017945 */ /* 0x000fe80003800000 */
[----:B------:R1:W-:Y:S01]  /*4850*/  @!P5 STG.E.U8 desc[UR36][R4.64+0x98], R3 ;  /* 0x000098030400d986 */ /* 0x0003e2000c101124 */
[----:B------:R-:W-:Y:S05]  /*4860*/  @P2 BRA `(.L_x_185) ;  /* 0x00000000000c2947 */ /* 0x000fea0003800000 */
[----:B--2---:R-:W1:Y:S02]  /*4870*/  LDG.E.U8 R155, desc[UR36][R8.64+0x99] ;  /* 0x00009924089b7981 */ /* 0x004e64000c1e1100 */
[----:B-1----:R-:W-:-:S05]  /*4880*/  PRMT R3, R155, 0x8880, RZ ;  /* 0x000088809b037816 */ /* 0x002fca00000000ff */
[----:B------:R-:W-:-:S07]  /*4890*/  IMAD R12, R3, R154, RZ ;  /* 0x0000009a030c7224 */ /* 0x000fce00078e02ff */
.L_x_185:
[----:B------:R-:W-:Y:S05]  /*48a0*/  BSYNC B1 ;  /* 0x0000000000017941 */ /* 0x000fea0003800000 */
.L_x_184:
        /* <DEDUP_REMOVED lines=11> */
.L_x_187:
[----:B------:R-:W-:Y:S05]  /*4960*/  BSYNC B1 ;  /* 0x0000000000017941 */ /* 0x000fea0003800000 */
.L_x_186:
[----:B-1----:R-:W-:Y:S01]  /*4970*/  @!P4 IMAD R3, R102, R153, R12 ;  /* 0x000000996603c224 */ /* 0x002fe200078e020c */
[----:B------:R-:W-:Y:S04]  /*4980*/  BSSY B1, `(.L_x_188) ;  /* 0x0000006000017945 */ /* 0x000fe80003800000 */
[----:B------:R1:W-:Y:S01]  /*4990*/  @!P4 STG.E.U8 desc[UR36][R6.64+0x98], R3 ;  /* 0x000098030600c986 */ /* 0x0003e2000c101124 */
[----:B------:R-:W-:Y:S05]  /*49a0*/  @P3 BRA `(.L_x_189) ;  /* 0x00000000000c3947 */ /* 0x000fea0003800000 */
[----:B--2---:R-:W1:Y:S02]  /*49b0*/  LDG.E.U8 R155, desc[UR36][R10.64+0x99] ;  /* 0x000099240a9b7981 */ /* 0x004e64000c1e1100 */
[----:B-1----:R-:W-:-:S05]  /*49c0*/  PRMT R3, R155, 0x8880, RZ ;  /* 0x000088809b037816 */ /* 0x002fca00000000ff */
[----:B------:R-:W-:-:S07]  /*49d0*/  IMAD R12, R3, R154, RZ ;  /* 0x0000009a030c7224 */ /* 0x000fce00078e02ff */
.L_x_189:
[----:B------:R-:W-:Y:S05]  /*49e0*/  BSYNC B1 ;  /* 0x0000000000017941 */ /* 0x000fea0003800000 */
.L_x_188:
[----:B------:R-:W-:Y:S01]  /*49f0*/  @!P3 IMAD R103, R103, R153, R12 ;  /* 0x000000996767b224 */ /* 0x000fe200078e020c */
[----:B------:R-:W-:Y:S04]  /*4a00*/  BSSY B1, `(.L_x_190) ;  /* 0x0000006000017945 */ /* 0x000fe80003800000 */
[----:B------:R0:W-:Y:S01]  /*4a10*/  @!P3 STG.E.U8 desc[UR36][R6.64+0x99], R103 ;  /* 0x000099670600b986 */ /* 0x0001e2000c101124 */
[----:B------:R-:W-:Y:S05]  /*4a20*/  @P5 BRA `(.L_x_191) ;  /* 0x00000000000c5947 */ /* 0x000fea0003800000 */
[----:B--2---:R-:W1:Y:S02]  /*4a30*/  LDG.E.U8 R155, desc[UR36][R8.64+0xa0] ;  /* 0x0000a024089b7981 */ /* 0x004e64000c1e1100 */
[----:B-1----:R-:W-:-:S05]  /*4a40*/  PRMT R3, R155, 0x8880, RZ ;  /* 0x000088809b037816 */ /* 0x002fca00000000ff */
[----:B------:R-:W-:-:S07]  /*4a50*/  IMAD R12, R3, R154, RZ ;  /* 0x0000009a030c7224 */ /* 0x000fce00078e02ff */
.L_x_191:
[----:B------:R-:W-:Y:S05]  /*4a60*/  BSYNC B1 ;  /* 0x0000000000017941 */ /* 0x000fea0003800000 */
.L_x_190:
[----:B-1----:R-:W-:Y:S01]  /*4a70*/  @!P5 IMAD R3, R104, R153, R12 ;  /* 0x000000996803d224 */ /* 0x002fe200078e020c */
[----:B------:R-:W-:Y:S04]  /*4a80*/  BSSY B1, `(.L_x_192) ;  /* 0x0000006000017945 */ /* 0x000fe80003800000 */
[----:B------:R1:W-:Y:S01]  /*4a90*/  @!P5 STG.E.U8 desc[UR36][R4.64+0xa0], R3 ;  /* 0x0000a0030400d986 */ /* 0x0003e2000c101124 */
[----:B------:R-:W-:Y:S05]  /*4aa0*/  @P2 BRA `(.L_x_193) ;  /* 0x00000000000c2947 */ /* 0x000fea0003800000 */
[----:B--2---:R-:W1:Y:S02]  /*4ab0*/  LDG.E.U8 R155, desc[UR36][R8.64+0xa1] ;  /* 0x0000a124089b7981 */ /* 0x004e64000c1e1100 */
[----:B-1----:R-:W-:-:S05]  /*4ac0*/  PRMT R3, R155, 0x8880, RZ ;  /* 0x000088809b037816 */ /* 0x002fca00000000ff */
[----:B------:R-:W-:-:S07]  /*4ad0*/  IMAD R12, R3, R154, RZ ;  /* 0x0000009a030c7224 */ /* 0x000fce00078e02ff */
.L_x_193:
[----:B------:R-:W-:Y:S05]  /*4ae0*/  BSYNC B1 ;  /* 0x0000000000017941 */ /* 0x000fea0003800000 */
.L_x_192:
        /* <DEDUP_REMOVED lines=11> */
.L_x_195:
[----:B------:R-:W-:Y:S05]  /*4ba0*/  BSYNC B1 ;  /* 0x0000000000017941 */ /* 0x000fea0003800000 */
.L_x_194:
[----:B-1----:R-:W-:Y:S01]  /*4bb0*/  @!P4 IMAD R3, R106, R153, R12 ;  /* 0x000000996a03c224 */ /* 0x002fe200078e020c */
[----:B------:R-:W-:Y:S04]  /*4bc0*/  BSSY B1, `(.L_x_196) ;  /* 0x0000006000017945 */ /* 0x000fe80003800000 */
[----:B------:R1:W-:Y:S01]  /*4bd0*/  @!P4 STG.E.U8 desc[UR36][R6.64+0xa0], R3 ;  /* 0x0000a0030600c986 */ /* 0x0003e2000c101124 */
[----:B------:R-:W-:Y:S05]  /*4be0*/  @P3 BRA `(.L_x_197) ;  /* 0x00000000000c3947 */ /* 0x000fea0003800000 */
[----:B--2---:R-:W1:Y:S02]  /*4bf0*/  LDG.E.U8 R155, desc[UR36][R10.64+0xa1] ;  /* 0x0000a1240a9b7981 */ /* 0x004e64000c1e1100 */
[----:B-1----:R-:W-:-:S05]  /*4c00*/  PRMT R3, R155, 0x8880, RZ ;  /* 0x000088809b037816 */ /* 0x002fca00000000ff */
[----:B------:R-:W-:-:S07]  /*4c10*/  IMAD R12, R3, R154, RZ ;  /* 0x0000009a030c7224 */ /* 0x000fce00078e02ff */
.L_x_197:
[----:B------:R-:W-:Y:S05]  /*4c20*/  BSYNC B1 ;  /* 0x0000000000017941 */ /* 0x000fea0003800000 */
.L_x_196:
[----:B------:R-:W-:Y:S01]  /*4c30*/  @!P3 IMAD R107, R107, R153, R12 ;  /* 0x000000996b6bb224 */ /* 0x000fe200078e020c */
[----:B------:R-:W-:Y:S04]  /*4c40*/  BSSY B1, `(.L_x_198) ;  /* 0x0000006000017945 */ /* 0x000fe80003800000 */
[----:B------:R0:W-:Y:S01]  /*4c50*/  @!P3 STG.E.U8 desc[UR36][R6.64+0xa1], R107 ;  /* 0x0000a16b0600b986 */ /* 0x0001e2000c101124 */
[----:B------:R-:W-:Y:S05]  /*4c60*/  @P5 BRA `(.L_x_199) ;  /* 0x00000000000c5947 */ /* 0x000fea0003800000 */
[----:B--2---:R-:W1:Y:S02]  /*4c70*/  LDG.E.U8 R155, desc[UR36][R8.64+0xa8] ;  /* 0x0000a824089b7981 */ /* 0x004e64000c1e1100 */
[----:B-1----:R-:W-:-:S05]  /*4c80*/  PRMT R3, R155, 0x8880, RZ ;  /* 0x000088809b037816 */ /* 0x002fca00000000ff */
[----:B------:R-:W-:-:S07]  /*4c90*/  IMAD R12, R3, R154, RZ ;  /* 0x0000009a030c7224 */ /* 0x000fce00078e02ff */
.L_x_199:
[----:B------:R-:W-:Y:S05]  /*4ca0*/  BSYNC B1 ;  /* 0x0000000000017941 */ /* 0x000fea0003800000 */
.L_x_198:
[----:B-1----:R-:W-:Y:S01]  /*4cb0*/  @!P5 IMAD R3, R108, R153, R12 ;  /* 0x000000996c03d224 */ /* 0x002fe200078e020c */
[----:B------:R-:W-:Y:S04]  /*4cc0*/  BSSY B1, `(.L_x_200) ;  /* 0x0000006000017945 */ /* 0x000fe80003800000 */
[----:B------:R1:W-:Y:S01]  /*4cd0*/  @!P5 STG.E.U8 desc[UR36][R4.64+0xa8], R3 ;  /* 0x0000a8030400d986 */ /* 0x0003e2000c101124 */
[----:B------:R-:W-:Y:S05]  /*4ce0*/  @P2 BRA `(.L_x_201) ;  /* 0x00000000000c2947 */ /* 0x000fea0003800000 */
[----:B--2---:R-:W1:Y:S02]  /*4cf0*/  LDG.E.U8 R155, desc[UR36][R8.64+0xa9] ;  /* 0x0000a924089b7981 */ /* 0x004e64000c1e1100 */
[----:B-1----:R-:W-:-:S05]  /*4d00*/  PRMT R3, R155, 0x8880, RZ ;  /* 0x000088809b037816 */ /* 0x002fca00000000ff */
[----:B------:R-:W-:-:S07]  /*4d10*/  IMAD R12, R3, R154, RZ ;  /* 0x0000009a030c7224 */ /* 0x000fce00078e02ff */
.L_x_201:
[----:B------:R-:W-:Y:S05]  /*4d20*/  BSYNC B1 ;  /* 0x0000000000017941 */ /* 0x000fea0003800000 */
.L_x_200:
        /* <DEDUP_REMOVED lines=11> */
.L_x_203:
[----:B------:R-:W-:Y:S05]  /*4de0*/  BSYNC B1 ;  /* 0x0000000000017941 */ /* 0x000fea0003800000 */
.L_x_202:
[----:B-1----:R-:W-:Y:S01]  /*4df0*/  @!P4 IMAD R3, R110, R153, R12 ;  /* 0x000000996e03c224 */ /* 0x002fe200078e020c */
[----:B------:R-:W-:Y:S04]  /*4e00*/  BSSY B1, `(.L_x_204) ;  /* 0x0000006000017945 */ /* 0x000fe80003800000 */
[----:B------:R1:W-:Y:S01]  /*4e10*/  @!P4 STG.E.U8 desc[UR36][R6.64+0xa8], R3 ;  /* 0x0000a8030600c986 */ /* 0x0003e2000c101124 */
[----:B------:R-:W-:Y:S05]  /*4e20*/  @P3 BRA `(.L_x_205) ;  /* 0x00000000000c3947 */ /* 0x000fea0003800000 */
[----:B--2---:R-:W1:Y:S02]  /*4e30*/  LDG.E.U8 R155, desc[UR36][R10.64+0xa9] ;  /* 0x0000a9240a9b7981 */ /* 0x004e64000c1e1100 */
[----:B-1----:R-:W-:-:S05]  /*4e40*/  PRMT R3, R155, 0x8880, RZ ;  /* 0x000088809b037816 */ /* 0x002fca00000000ff */
[----:B------:R-:W-:-:S07]  /*4e50*/  IMAD R12, R3, R154, RZ ;  /* 0x0000009a030c7224 */ /* 0x000fce00078e02ff */
.L_x_205:
[----:B------:R-:W-:Y:S05]  /*4e60*/  BSYNC B1 ;  /* 0x0000000000017941 */ /* 0x000fea0003800000 */
.L_x_204:
[----:B------:R-:W-:Y:S01]  /*4e70*/  @!P3 IMAD R111, R111, R153, R12 ;  /* 0x000000996f6fb224 */ /* 0x000fe200078e020c */
[----:B------:R-:W-:Y:S04]  /*4e80*/  BSSY B1, `(.L_x_206) ;  /* 0x0000006000017945 */ /* 0x000fe80003800000 */
[----:B------:R0:W-:Y:S01]  /*4e90*/  @!P3 STG.E.U8 desc[UR36][R6.64+0xa9], R111 ;  /* 0x0000a96f0600b986 */ /* 0x0001e2000c101124 */
[----:B------:R-:W-:Y:S05]  /*4ea0*/  @P5 BRA `(.L_x_207) ;  /* 0x00000000000c5947 */ /* 0x000fea0003800000 */
[----:B--2---:R-:W1:Y:S02]  /*4eb0*/  LDG.E.U8 R155, desc[UR36][R8.64+0xb0] ;  /* 0x0000b024089b7981 */ /* 0x004e64000c1e1100 */
[----:B-1----:R-:W-:-:S05]  /*4ec0*/  PRMT R3, R155, 0x8880, RZ ;  /* 0x000088809b037816 */ /* 0x002fca00000000ff */
[----:B------:R-:W-:-:S07]  /*4ed0*/  IMAD R12, R3, R154, RZ ;  /* 0x0000009a030c7224 */ /* 0x000fce00078e02ff */
.L_x_207:
[----:B------:R-:W-:Y:S05]  /*4ee0*/  BSYNC B1 ;  /* 0x0000000000017941 */ /* 0x000fea0003800000 */
.L_x_206:
[----:B-1----:R-:W-:Y:S01]  /*4ef0*/  @!P5 IMAD R3, R112, R153, R12 ;  /* 0x000000997003d224 */ /* 0x002fe200078e020c */
[----:B------:R-:W-:Y:S04]  /*4f00*/  BSSY B1, `(.L_x_208) ;  /* 0x0000006000017945 */ /* 0x000fe80003800000 */
[----:B------:R1:W-:Y:S01]  /*4f10*/  @!P5 STG.E.U8 desc[UR36][R4.64+0xb0], R3 ;  /* 0x0000b0030400d986 */ /* 0x0003e2000c101124 */
[----:B------:R-:W-:Y:S05]  /*4f20*/  @P2 BRA `(.L_x_209) ;  /* 0x00000000000c2947 */ /* 0x000fea0003800000 */
[----:B--2---:R-:W1:Y:S02]  /*4f30*/  LDG.E.U8 R155, desc[UR36][R8.64+0xb1] ;  /* 0x0000b124089b7981 */ /* 0x004e64000c1e1100 */
[----:B-1----:R-:W-:-:S05]  /*4f40*/  PRMT R3, R155, 0x8880, RZ ;  /* 0x000088809b037816 */ /* 0x002fca00000000ff */
[----:B------:R-:W-:-:S07]  /*4f50*/  IMAD R12, R3, R154, RZ ;  /* 0x0000009a030c7224 */ /* 0x000fce00078e02ff */
.L_x_209:
[----:B------:R-:W-:Y:S05]  /*4f60*/  BSYNC B1 ;  /* 0x0000000000017941 */ /* 0x000fea0003800000 */
.L_x_208:
        /* <DEDUP_REMOVED lines=11> */
.L_x_211:
[----:B------:R-:W-:Y:S05]  /*5020*/  BSYNC B1 ;  /* 0x0000000000017941 */ /* 0x000fea0003800000 */
.L_x_210:
[----:B-1----:R-:W-:Y:S01]  /*5030*/  @!P4 IMAD R3, R114, R153, R12 ;  /* 0x000000997203c224 */ /* 0x002fe200078e020c */
[----:B------:R-:W-:Y:S04]  /*5040*/  BSSY B1, `(.L_x_212) ;  /* 0x0000006000017945 */ /* 0x000fe80003800000 */
[----:B------:R1:W-:Y:S01]  /*5050*/  @!P4 STG.E.U8 desc[UR36][R6.64+0xb0], R3 ;  /* 0x0000b0030600c986 */ /* 0x0003e2000c101124 */
[----:B------:R-:W-:Y:S05]  /*5060*/  @P3 BRA `(.L_x_213) ;  /* 0x00000000000c3947 */ /* 0x000fea0003800000 */
[----:B--2---:R-:W1:Y:S02]  /*5070*/  LDG.E.U8 R155, desc[UR36][R10.64+0xb1] ;  /* 0x0000b1240a9b7981 */ /* 0x004e64000c1e1100 */
[----:B-1----:R-:W-:-:S05]  /*5080*/  PRMT R3, R155, 0x8880, RZ ;  /* 0x000088809b037816 */ /* 0x002fca00000000ff */
[----:B------:R-:W-:-:S07]  /*5090*/  IMAD R12, R3, R154, RZ ;  /* 0x0000009a030c7224 */ /* 0x000fce00078e02ff */
.L_x_213:
[----:B------:R-:W-:Y:S05]  /*50a0*/  BSYNC B1 ;  /* 0x0000000000017941 */ /* 0x000fea0003800000 */
.L_x_212:
[----:B------:R-:W-:Y:S01]  /*50b0*/  @!P3 IMAD R115, R115, R153, R12 ;  /* 0x000000997373b224 */ /* 0x000fe200078e020c */
[----:B------:R-:W-:Y:S04]  /*50c0*/  BSSY B1, `(.L_x_214) ;  /* 0x0000006000017945 */ /* 0x000fe80003800000 */
[----:B------:R0:W-:Y:S01]  /*50d0*/  @!P3 STG.E.U8 desc[UR36][R6.64+0xb1], R115 ;  /* 0x0000b1730600b986 */ /* 0x0001e2000c101124 */
[----:B------:R-:W-:Y:S05]  /*50e0*/  @P5 BRA `(.L_x_215) ;  /* 0x00000000000c5947 */ /* 0x000fea0003800000 */
[----:B--2---:R-:W1:Y:S02]  /*50f0*/  LDG.E.U8 R155, desc[UR36][R8.64+0xb8] ;  /* 0x0000b824089b7981 */ /* 0x004e64000c1e1100 */
[----:B-1----:R-:W-:-:S05]  /*5100*/  PRMT R3, R155, 0x8880, RZ ;  /* 0x000088809b037816 */ /* 0x002fca00000000ff */
[----:B------:R-:W-:-:S07]  /*5110*/  IMAD R12, R3, R154, RZ ;  /* 0x0000009a030c7224 */ /* 0x000fce00078e02ff */
.L_x_215:
[----:B------:R-:W-:Y:S05]  /*5120*/  BSYNC B1 ;  /* 0x0000000000017941 */ /* 0x000fea0003800000 */
.L_x_214:
[----:B-1----:R-:W-:Y:S01]  /*5130*/  @!P5 IMAD R3, R116, R153, R12 ;  /* 0x000000997403d224 */ /* 0x002fe200078e020c */
[----:B------:R-:W-:Y:S04]  /*5140*/  BSSY B1, `(.L_x_216) ;  /* 0x0000006000017945 */ /* 0x000fe80003800000 */
[----:B------:R1:W-:Y:S01]  /*5150*/  @!P5 STG.E.U8 desc[UR36][R4.64+0xb8], R3 ;  /* 0x0000b8030400d986 */ /* 0x0003e2000c101124 */
[----:B------:R-:W-:Y:S05]  /*5160*/  @P2 BRA `(.L_x_217) ;  /* 0x00000000000c2947 */ /* 0x000fea0003800000 */
[----:B--2---:R-:W1:Y:S02]  /*5170*/  LDG.E.U8 R155, desc[UR36][R8.64+0xb9] ;  /* 0x0000b924089b7981 */ /* 0x004e64000c1e1100 */
[----:B-1----:R-:W-:-:S05]  /*5180*/  PRMT R3, R155, 0x8880, RZ ;  /* 0x000088809b037816 */ /* 0x002fca00000000ff */
[----:B------:R-:W-:-:S07]  /*5190*/  IMAD R12, R3, R154, RZ ;  /* 0x0000009a030c7224 */ /* 0x000fce00078e02ff */
.L_x_217:
[----:B------:R-:W-:Y:S05]  /*51a0*/  BSYNC B1 ;  /* 0x0000000000017941 */ /* 0x000fea0003800000 */
.L_x_216:
        /* <DEDUP_REMOVED lines=11> */
.L_x_219:
[----:B------:R-:W-:Y:S05]  /*5260*/  BSYNC B1 ;  /* 0x0000000000017941 */ /* 0x000fea0003800000 */
.L_x_218:
[----:B-1----:R-:W-:Y:S01]  /*5270*/  @!P4 IMAD R3, R118, R153, R12 ;  /* 0x000000997603c224 */ /* 0x002fe200078e020c */
[----:B------:R-:W-:Y:S04]  /*5280*/  BSSY B1, `(.L_x_220) ;  /* 0x0000006000017945 */ /* 0x000fe80003800000 */
[----:B------:R1:W-:Y:S01]  /*5290*/  @!P4 STG.E.U8 desc[UR36][R6.64+0xb8], R3 ;  /* 0x0000b8030600c986 */ /* 0x0003e2000c101124 */
[----:B------:R-:W-:Y:S05]  /*52a0*/  @P3 BRA `(.L_x_221) ;  /* 0x00000000000c3947 */ /* 0x000fea0003800000 */
[----:B--2---:R-:W1:Y:S02]  /*52b0*/  LDG.E.U8 R155, desc[UR36][R10.64+0xb9] ;  /* 0x0000b9240a9b7981 */ /* 0x004e64000c1e1100 */
[----:B-1----:R-:W-:-:S05]  /*52c0*/  PRMT R3, R155, 0x8880, RZ ;  /* 0x000088809b037816 */ /* 0x002fca00000000ff */
[----:B------:R-:W-:-:S07]  /*52d0*/  IMAD R12, R3, R154, RZ ;  /* 0x0000009a030c7224 */ /* 0x000fce00078e02ff */
.L_x_221:
[----:B------:R-:W-:Y:S05]  /*52e0*/  BSYNC B1 ;  /* 0x0000000000017941 */ /* 0x000fea0003800000 */
.L_x_220:
[----:B------:R-:W-:Y:S01]  /*52f0*/  @!P3 IMAD R119, R119, R153, R12 ;  /* 0x000000997777b224 */ /* 0x000fe200078e020c */
[----:B------:R-:W-:Y:S04]  /*5300*/  BSSY B1, `(.L_x_222) ;  /* 0x0000006000017945 */ /* 0x000fe80003800000 */
[----:B------:R0:W-:Y:S01]  /*5310*/  @!P3 STG.E.U8 desc[UR36][R6.64+0xb9], R119 ;  /* 0x0000b9770600b986 */ /* 0x0001e2000c101124 */
[----:B------:R-:W-:Y:S05]  /*5320*/  @P5 BRA `(.L_x_223) ;  /* 0x00000000000c5947 */ /* 0x000fea0003800000 */
[----:B--2---:R-:W1:Y:S02]  /*5330*/  LDG.E.U8 R155, desc[UR36][R8.64+0xc0] ;  /* 0x0000c024089b7981 */ /* 0x004e64000c1e1100 */
[----:B-1----:R-:W-:-:S05]  /*5340*/  PRMT R3, R155, 0x8880, RZ ;  /* 0x000088809b037816 */ /* 0x002fca00000000ff */
[----:B------:R-:W-:-:S07]  /*5350*/  IMAD R12, R3, R154, RZ ;  /* 0x0000009a030c7224 */ /* 0x000fce00078e02ff */
.L_x_223:
[----:B------:R-:W-:Y:S05]  /*5360*/  BSYNC B1 ;  /* 0x0000000000017941 */ /* 0x000fea0003800000 */
.L_x_222:
[----:B-1----:R-:W-:Y:S01]  /*5370*/  @!P5 IMAD R3, R120, R153, R12 ;  /* 0x000000997803d224 */ /* 0x002fe200078e020c */
[----:B------:R-:W-:Y:S04]  /*5380*/  BSSY B1, `(.L_x_224) ;  /* 0x0000006000017945 */ /* 0x000fe80003800000 */
[----:B------:R1:W-:Y:S01]  /*5390*/  @!P5 STG.E.U8 desc[UR36][R4.64+0xc0], R3 ;  /* 0x0000c0030400d986 */ /* 0x0003e2000c101124 */
[----:B------:R-:W-:Y:S05]  /*53a0*/  @P2 BRA `(.L_x_225) ;  /* 0x00000000000c2947 */ /* 0x000fea0003800000 */
[----:B--2---:R-:W1:Y:S02]  /*53b0*/  LDG.E.U8 R155, desc[UR36][R8.64+0xc1] ;  /* 0x0000c124089b7981 */ /* 0x004e64000c1e1100 */
[----:B-1----:R-:W-:-:S05]  /*53c0*/  PRMT R3, R155, 0x8880, RZ ;  /* 0x000088809b037816 */ /* 0x002fca00000000ff */
[----:B------:R-:W-:-:S07]  /*53d0*/  IMAD R12, R3, R154, RZ ;  /* 0x0000009a030c7224 */ /* 0x000fce00078e02ff */
.L_x_225:
[----:B------:R-:W-:Y:S05]  /*53e0*/  BSYNC B1 ;  /* 0x0000000000017941 */ /* 0x000fea0003800000 */
.L_x_224:
        /* <DEDUP_REMOVED lines=11> */
.L_x_227:
[----:B------:R-:W-:Y:S05]  /*54a0*/  BSYNC B1 ;  /* 0x0000000000017941 */ /* 0x000fea0003800000 */
.L_x_226:
[----:B-1----:R-:W-:Y:S01]  /*54b0*/  @!P4 IMAD R3, R122, R153, R12 ;  /* 0x000000997a03c224 */ /* 0x002fe200078e020c */
[----:B------:R-:W-:Y:S04]  /*54c0*/  BSSY B1, `(.L_x_228) ;  /* 0x0000006000017945 */ /* 0x000fe80003800000 */
[----:B------:R1:W-:Y:S01]  /*54d0*/  @!P4 STG.E.U8 desc[UR36][R6.64+0xc0], R3 ;  /* 0x0000c0030600c986 */ /* 0x0003e2000c101124 */
[----:B------:R-:W-:Y:S05]  /*54e0*/  @P3 BRA `(.L_x_229) ;  /* 0x00000000000c3947 */ /* 0x000fea0003800000 */
[----:B--2---:R-:W1:Y:S02]  /*54f0*/  LDG.E.U8 R155, desc[UR36][R10.64+0xc1] ;  /* 0x0000c1240a9b7981 */ /* 0x004e64000c1e1100 */
[----:B-1----:R-:W-:-:S05]  /*5500*/  PRMT R3, R155, 0x8880, RZ ;  /* 0x000088809b037816 */ /* 0x002fca00000000ff */
[----:B------:R-:W-:-:S07]  /*5510*/  IMAD R12, R3, R154, RZ ;  /* 0x0000009a030c7224 */ /* 0x000fce00078e02ff */
.L_x_229:
[----:B------:R-:W-:Y:S05]  /*5520*/  BSYNC B1 ;  /* 0x0000000000017941 */ /* 0x000fea0003800000 */
.L_x_228:
[----:B------:R-:W-:Y:S01]  /*5530*/  @!P3 IMAD R123, R123, R153, R12 ;  /* 0x000000997b7bb224 */ /* 0x000fe200078e020c */
[----:B------:R-:W-:Y:S04]  /*5540*/  BSSY B1, `(.L_x_230) ;  /* 0x0000006000017945 */ /* 0x000fe80003800000 */
[----:B------:R0:W-:Y:S01]  /*5550*/  @!P3 STG.E.U8 desc[UR36][R6.64+0xc1], R123 ;  /* 0x0000c17b0600b986 */ /* 0x0001e2000c101124 */
[----:B------:R-:W-:Y:S05]  /*5560*/  @P5 BRA `(.L_x_231) ;  /* 0x00000000000c5947 */ /* 0x000fea0003800000 */
[----:B--2---:R-:W1:Y:S02]  /*5570*/  LDG.E.U8 R155, desc[UR36][R8.64+0xc8] ;  /* 0x0000c824089b7981 */ /* 0x004e64000c1e1100 */
[----:B-1----:R-:W-:-:S05]  /*5580*/  PRMT R3, R155, 0x8880, RZ ;  /* 0x000088809b037816 */ /* 0x002fca00000000ff */
[----:B------:R-:W-:-:S07]  /*5590*/  IMAD R12, R3, R154, RZ ;  /* 0x0000009a030c7224 */ /* 0x000fce00078e02ff */
.L_x_231:
[----:B------:R-:W-:Y:S05]  /*55a0*/  BSYNC B1 ;  /* 0x0000000000017941 */ /* 0x000fea0003800000 */
.L_x_230:
[----:B-1----:R-:W-:Y:S01]  /*55b0*/  @!P5 IMAD R3, R124, R153, R12 ;  /* 0x000000997c03d224 */ /* 0x002fe200078e020c */
[----:B------:R-:W-:Y:S04]  /*55c0*/  BSSY B1, `(.L_x_232) ;  /* 0x0000006000017945 */ /* 0x000fe80003800000 */
[----:B------:R1:W-:Y:S01]  /*55d0*/  @!P5 STG.E.U8 desc[UR36][R4.64+0xc8], R3 ;  /* 0x0000c8030400d986 */ /* 0x0003e2000c101124 */
[----:B------:R-:W-:Y:S05]  /*55e0*/  @P2 BRA `(.L_x_233) ;  /* 0x00000000000c2947 */ /* 0x000fea0003800000 */
[----:B--2---:R-:W1:Y:S02]  /*55f0*/  LDG.E.U8 R155, desc[UR36][R8.64+0xc9] ;  /* 0x0000c924089b7981 */ /* 0x004e64000c1e1100 */
[----:B-1----:R-:W-:-:S05]  /*5600*/  PRMT R3, R155, 0x8880, RZ ;  /* 0x000088809b037816 */ /* 0x002fca00000000ff */
[----:B------:R-:W-:-:S07]  /*5610*/  IMAD R12, R3, R154, RZ ;  /* 0x0000009a030c7224 */ /* 0x000fce00078e02ff */
.L_x_233:
[----:B------:R-:W-:Y:S05]  /*5620*/  BSYNC B1 ;  /* 0x0000000000017941 */ /* 0x000fea0003800000 */
.L_x_232:
        /* <DEDUP_REMOVED lines=11> */
.L_x_235:
[----:B------:R-:W-:Y:S05]  /*56e0*/  BSYNC B1 ;  /* 0x0000000000017941 */ /* 0x000fea0003800000 */
.L_x_234:
[----:B-1----:R-:W-:Y:S01]  /*56f0*/  @!P4 IMAD R3, R126, R153, R12 ;  /* 0x000000997e03c224 */ /* 0x002fe200078e020c */
[----:B------:R-:W-:Y:S04]  /*5700*/  BSSY B1, `(.L_x_236) ;  /* 0x0000006000017945 */ /* 0x000fe80003800000 */
[----:B------:R1:W-:Y:S01]  /*5710*/  @!P4 STG.E.U8 desc[UR36][R6.64+0xc8], R3 ;  /* 0x0000c8030600c986 */ /* 0x0003e2000c101124 */
[----:B------:R-:W-:Y:S05]  /*5720*/  @P3 BRA `(.L_x_237) ;  /* 0x00000000000c3947 */ /* 0x000fea0003800000 */
[----:B--2---:R-:W1:Y:S02]  /*5730*/  LDG.E.U8 R155, desc[UR36][R10.64+0xc9] ;  /* 0x0000c9240a9b7981 */ /* 0x004e64000c1e1100 */
[----:B-1----:R-:W-:-:S05]  /*5740*/  PRMT R3, R155, 0x8880, RZ ;  /* 0x000088809b037816 */ /* 0x002fca00000000ff */
[----:B------:R-:W-:-:S07]  /*5750*/  IMAD R12, R3, R154, RZ ;  /* 0x0000009a030c7224 */ /* 0x000fce00078e02ff */
.L_x_237:
[----:B------:R-:W-:Y:S05]  /*5760*/  BSYNC B1 ;  /* 0x0000000000017941 */ /* 0x000fea0003800000 */
.L_x_236:
[----:B------:R-:W-:Y:S01]  /*5770*/  @!P3 IMAD R127, R127, R153, R12 ;  /* 0x000000997f7fb224 */ /* 0x000fe200078e020c */
[----:B------:R-:W-:Y:S04]  /*5780*/  BSSY B1, `(.L_x_238) ;  /* 0x0000006000017945 */ /* 0x000fe80003800000 */
[----:B------:R0:W-:Y:S01]  /*5790*/  @!P3 STG.E.U8 desc[UR36][R6.64+0xc9], R127 ;  /* 0x0000c97f0600b986 */ /* 0x0001e2000c101124 */
[----:B------:R-:W-:Y:S05]  /*57a0*/  @P5 BRA `(.L_x_239) ;  /* 0x00000000000c5947 */ /* 0x000fea0003800000 */
[----:B--2---:R-:W1:Y:S02]  /*57b0*/  LDG.E.U8 R155, desc[UR36][R8.64+0xd0] ;  /* 0x0000d024089b7981 */ /* 0x004e64000c1e1100 */
[----:B-1----:R-:W-:-:S05]  /*57c0*/  PRMT R3, R155, 0x8880, RZ ;  /* 0x000088809b037816 */ /* 0x002fca00000000ff */
[----:B------:R-:W-:-:S07]  /*57d0*/  IMAD R12, R3, R154, RZ ;  /* 0x0000009a030c7224 */ /* 0x000fce00078e02ff */
.L_x_239:
[----:B------:R-:W-:Y:S05]  /*57e0*/  BSYNC B1 ;  /* 0x0000000000017941 */ /* 0x000fea0003800000 */
.L_x_238:
[----:B-1----:R-:W-:Y:S01]  /*57f0*/  @!P5 IMAD R3, R128, R153, R12 ;  /* 0x000000998003d224 */ /* 0x002fe200078e020c */
[----:B------:R-:W-:Y:S04]  /*5800*/  BSSY B1, `(.L_x_240) ;  /* 0x0000006000017945 */ /* 0x000fe80003800000 */
[----:B------:R1:W-:Y:S01]  /*5810*/  @!P5 STG.E.U8 desc[UR36][R4.64+0xd0], R3 ;  /* 0x0000d0030400d986 */ /* 0x0003e2000c101124 */
[----:B------:R-:W-:Y:S05]  /*5820*/  @P2 BRA `(.L_x_241) ;  /* 0x00000000000c2947 */ /* 0x000fea0003800000 */
[----:B--2---:R-:W1:Y:S02]  /*5830*/  LDG.E.U8 R155, desc[UR36][R8.64+0xd1] ;  /* 0x0000d124089b7981 */ /* 0x004e64000c1e1100 */
[----:B-1----:R-:W-:-:S05]  /*5840*/  PRMT R3, R155, 0x8880, RZ ;  /* 0x000088809b037816 */ /* 0x002fca00000000ff */
[----:B------:R-:W-:-:S07]  /*5850*/  IMAD R12, R3, R154, RZ ;  /* 0x0000009a030c7224 */ /* 0x000fce00078e02ff */
.L_x_241:
[----:B------:R-:W-:Y:S05]  /*5860*/  BSYNC B1 ;  /* 0x0000000000017941 */ /* 0x000fea0003800000 */
.L_x_240:
        /* <DEDUP_REMOVED lines=11> */
.L_x_243:
[----:B------:R-:W-:Y:S05]  /*5920*/  BSYNC B1 ;  /* 0x0000000000017941 */ /* 0x000fea0003800000 */
.L_x_242:
[----:B-1----:R-:W-:Y:S01]  /*5930*/  @!P4 IMAD R3, R130, R153, R12 ;  /* 0x000000998203c224 */ /* 0x002fe200078e020c */
[----:B------:R-:W-:Y:S04]  /*5940*/  BSSY B1, `(.L_x_244) ;  /* 0x0000006000017945 */ /* 0x000fe80003800000 */
[----:B------:R1:W-:Y:S01]  /*5950*/  @!P4 STG.E.U8 desc[UR36][R6.64+0xd0], R3 ;  /* 0x0000d0030600c986 */ /* 0x0003e2000c101124 */
[----:B------:R-:W-:Y:S05]  /*5960*/  @P3 BRA `(.L_x_245) ;  /* 0x00000000000c3947 */ /* 0x000fea0003800000 */
[----:B--2---:R-:W1:Y:S02]  /*5970*/  LDG.E.U8 R155, desc[UR36][R10.64+0xd1] ;  /* 0x0000d1240a9b7981 */ /* 0x004e64000c1e1100 */
[----:B-1----:R-:W-:-:S05]  /*5980*/  PRMT R3, R155, 0x8880, RZ ;  /* 0x000088809b037816 */ /* 0x002fca00000000ff */
[----:B------:R-:W-:-:S07]  /*5990*/  IMAD R12, R3, R154, RZ ;  /* 0x0000009a030c7224 */ /* 0x000fce00078e02ff */
.L_x_245:
[----:B------:R-:W-:Y:S05]  /*59a0*/  BSYNC B1 ;  /* 0x0000000000017941 */ /* 0x000fea0003800000 */
.L_x_244:
[----:B------:R-:W-:Y:S01]  /*59b0*/  @!P3 IMAD R131, R131, R153, R12 ;  /* 0x000000998383b224 */ /* 0x000fe200078e020c */
[----:B------:R-:W-:Y:S04]  /*59c0*/  BSSY B1, `(.L_x_246) ;  /* 0x0000006000017945 */ /* 0x000fe80003800000 */
[----:B------:R0:W-:Y:S01]  /*59d0*/  @!P3 STG.E.U8 desc[UR36][R6.64+0xd1], R131 ;  /* 0x0000d1830600b986 */ /* 0x0001e2000c101124 */
[----:B------:R-:W-:Y:S05]  /*59e0*/  @P5 BRA `(.L_x_247) ;  /* 0x00000000000c5947 */ /* 0x000fea0003800000 */
[----:B--2---:R-:W1:Y:S02]  /*59f0*/  LDG.E.U8 R155, desc[UR36][R8.64+0xd8] ;  /* 0x0000d824089b7981 */ /* 0x004e64000c1e1100 */
[----:B-1----:R-:W-:-:S05]  /*5a00*/  PRMT R3, R155, 0x8880, RZ ;  /* 0x000088809b037816 */ /* 0x002fca00000000ff */
[----:B------:R-:W-:-:S07]  /*5a10*/  IMAD R12, R3, R154, RZ ;  /* 0x0000009a030c7224 */ /* 0x000fce00078e02ff */
.L_x_247:
[----:B------:R-:W-:Y:S05]  /*5a20*/  BSYNC B1 ;  /* 0x0000000000017941 */ /* 0x000fea0003800000 */
.L_x_246:
[----:B-1----:R-:W-:Y:S01]  /*5a30*/  @!P5 IMAD R3, R132, R153, R12 ;  /* 0x000000998403d224 */ /* 0x002fe200078e020c */
[----:B------:R-:W-:Y:S04]  /*5a40*/  BSSY B1, `(.L_x_248) ;  /* 0x0000006000017945 */ /* 0x000fe80003800000 */
[----:B------:R1:W-:Y:S01]  /*5a50*/  @!P5 STG.E.U8 desc[UR36][R4.64+0xd8], R3 ;  /* 0x0000d8030400d986 */ /* 0x0003e2000c101124 */
[----:B------:R-:W-:Y:S05]  /*5a60*/  @P2 BRA `(.L_x_249) ;  /* 0x00000000000c2947 */ /* 0x000fea0003800000 */
[----:B--2---:R-:W1:Y:S02]  /*5a70*/  LDG.E.U8 R155, desc[UR36][R8.64+0xd9] ;  /* 0x0000d924089b7981 */ /* 0x004e64000c1e1100 */
[----:B-1----:R-:W-:-:S05]  /*5a80*/  PRMT R3, R155, 0x8880, RZ ;  /* 0x000088809b037816 */ /* 0x002fca00000000ff */
[----:B------:R-:W-:-:S07]  /*5a90*/  IMAD R12, R3, R154, RZ ;  /* 0x0000009a030c7224 */ /* 0x000fce00078e02ff */
.L_x_249:
[----:B------:R-:W-:Y:S05]  /*5aa0*/  BSYNC B1 ;  /* 0x0000000000017941 */ /* 0x000fea0003800000 */
.L_x_248:
        /* <DEDUP_REMOVED lines=11> */
.L_x_251:
[----:B------:R-:W-:Y:S05]  /*5b60*/  BSYNC B1 ;  /* 0x0000000000017941 */ /* 0x000fea0003800000 */
.L_x_250:
[----:B-1----:R-:W-:Y:S01]  /*5b70*/  @!P4 IMAD R3, R134, R153, R12 ;  /* 0x000000998603c224 */ /* 0x002fe200078e020c */
[----:B------:R-:W-:Y:S04]  /*5b80*/  BSSY B1, `(.L_x_252) ;  /* 0x0000006000017945 */ /* 0x000fe80003800000 */
[----:B------:R1:W-:Y:S01]  /*5b90*/  @!P4 STG.E.U8 desc[UR36][R6.64+0xd8], R3 ;  /* 0x0000d8030600c986 */ /* 0x0003e2000c101124 */
[----:B------:R-:W-:Y:S05]  /*5ba0*/  @P3 BRA `(.L_x_253) ;  /* 0x00000000000c3947 */ /* 0x000fea0003800000 */
[----:B--2---:R-:W1:Y:S02]  /*5bb0*/  LDG.E.U8 R155, desc[UR36][R10.64+0xd9] ;  /* 0x0000d9240a9b7981 */ /* 0x004e64000c1e1100 */
[----:B-1----:R-:W-:-:S05]  /*5bc0*/  PRMT R3, R155, 0x8880, RZ ;  /* 0x000088809b037816 */ /* 0x002fca00000000ff */
[----:B------:R-:W-:-:S07]  /*5bd0*/  IMAD R12, R3, R154, RZ ;  /* 0x0000009a030c7224 */ /* 0x000fce00078e02ff */
.L_x_253:
[----:B------:R-:W-:Y:S05]  /*5be0*/  BSYNC B1 ;  /* 0x0000000000017941 */ /* 0x000fea0003800000 */
.L_x_252:
[----:B------:R-:W-:Y:S01]  /*5bf0*/  @!P3 IMAD R135, R135, R153, R12 ;  /* 0x000000998787b224 */ /* 0x000fe200078e020c */
[----:B------:R-:W-:Y:S04]  /*5c00*/  BSSY B1, `(.L_x_254) ;  /* 0x0000006000017945 */ /* 0x000fe80003800000 */
[----:B------:R0:W-:Y:S01]  /*5c10*/  @!P3 STG.E.U8 desc[UR36][R6.64+0xd9], R135 ;  /* 0x0000d9870600b986 */ /* 0x0001e2000c101124 */
[----:B------:R-:W-:Y:S05]  /*5c20*/  @P5 BRA `(.L_x_255) ;  /* 0x00000000000c5947 */ /* 0x000fea0003800000 */
[----:B--2---:R-:W1:Y:S02]  /*5c30*/  LDG.E.U8 R155, desc[UR36][R8.64+0xe0] ;  /* 0x0000e024089b7981 */ /* 0x004e64000c1e1100 */
[----:B-1----:R-:W-:-:S05]  /*5c40*/  PRMT R3, R155, 0x8880, RZ ;  /* 0x000088809b037816 */ /* 0x002fca00000000ff */
[----:B------:R-:W-:-:S07]  /*5c50*/  IMAD R12, R3, R154, RZ ;  /* 0x0000009a030c7224 */ /* 0x000fce00078e02ff */
.L_x_255:
[----:B------:R-:W-:Y:S05]  /*5c60*/  BSYNC B1 ;  /* 0x0000000000017941 */ /* 0x000fea0003800000 */
.L_x_254:
[----:B-1----:R-:W-:Y:S01]  /*5c70*/  @!P5 IMAD R3, R136, R153, R12 ;  /* 0x000000998803d224 */ /* 0x002fe200078e020c */
[----:B------:R-:W-:Y:S04]  /*5c80*/  BSSY B1, `(.L_x_256) ;  /* 0x0000006000017945 */ /* 0x000fe80003800000 */
[----:B------:R1:W-:Y:S01]  /*5c90*/  @!P5 STG.E.U8 desc[UR36][R4.64+0xe0], R3 ;  /* 0x0000e0030400d986 */ /* 0x0003e2000c101124 */
[----:B------:R-:W-:Y:S05]  /*5ca0*/  @P2 BRA `(.L_x_257) ;  /* 0x00000000000c2947 */ /* 0x000fea0003800000 */
[----:B--2---:R-:W1:Y:S02]  /*5cb0*/  LDG.E.U8 R155, desc[UR36][R8.64+0xe1] ;  /* 0x0000e124089b7981 */ /* 0x004e64000c1e1100 */
[----:B-1----:R-:W-:-:S05]  /*5cc0*/  PRMT R3, R155, 0x8880, RZ ;  /* 0x000088809b037816 */ /* 0x002fca00000000ff */
[----:B------:R-:W-:-:S07]  /*5cd0*/  IMAD R12, R3, R154, RZ ;  /* 0x0000009a030c7224 */ /* 0x000fce00078e02ff */
.L_x_257:
[----:B------:R-:W-:Y:S05]  /*5ce0*/  BSYNC B1 ;  /* 0x0000000000017941 */ /* 0x000fea0003800000 */
.L_x_256:
        /* <DEDUP_REMOVED lines=11> */
.L_x_259:
[----:B------:R-:W-:Y:S05]  /*5da0*/  BSYNC B1 ;  /* 0x0000000000017941 */ /* 0x000fea0003800000 */
.L_x_258:
[----:B-1----:R-:W-:Y:S01]  /*5db0*/  @!P4 IMAD R3, R138, R153, R12 ;  /* 0x000000998a03c224 */ /* 0x002fe200078e020c */
[----:B------:R-:W-:Y:S04]  /*5dc0*/  BSSY B1, `(.L_x_260) ;  /* 0x0000006000017945 */ /* 0x000fe80003800000 */
[----:B------:R1:W-:Y:S01]  /*5dd0*/  @!P4 STG.E.U8 desc[UR36][R6.64+0xe0], R3 ;  /* 0x0000e0030600c986 */ /* 0x0003e2000c101124 */
[----:B------:R-:W-:Y:S05]  /*5de0*/  @P3 BRA `(.L_x_261) ;  /* 0x00000000000c3947 */ /* 0x000fea0003800000 */
[----:B--2---:R-:W1:Y:S02]  /*5df0*/  LDG.E.U8 R155, desc[UR36][R10.64+0xe1] ;  /* 0x0000e1240a9b7981 */ /* 0x004e64000c1e1100 */
[----:B-1----:R-:W-:-:S05]  /*5e00*/  PRMT R3, R155, 0x8880, RZ ;  /* 0x000088809b037816 */ /* 0x002fca00000000ff */
[----:B------:R-:W-:-:S07]  /*5e10*/  IMAD R12, R3, R154, RZ ;  /* 0x0000009a030c7224 */ /* 0x000fce00078e02ff */
.L_x_261:
[----:B------:R-:W-:Y:S05]  /*5e20*/  BSYNC B1 ;  /* 0x0000000000017941 */ /* 0x000fea0003800000 */
.L_x_260:
[----:B------:R-:W-:Y:S01]  /*5e30*/  @!P3 IMAD R139, R139, R153, R12 ;  /* 0x000000998b8bb224 */ /* 0x000fe200078e020c */
[----:B------:R-:W-:Y:S04]  /*5e40*/  BSSY B1, `(.L_x_262) ;  /* 0x0000006000017945 */ /* 0x000fe80003800000 */
[----:B------:R0:W-:Y:S01]  /*5e50*/  @!P3 STG.E.U8 desc[UR36][R6.64+0xe1], R139 ;  /* 0x0000e18b0600b986 */ /* 0x0001e2000c101124 */
[----:B------:R-:W-:Y:S05]  /*5e60*/  @P5 BRA `(.L_x_263) ;  /* 0x00000000000c5947 */ /* 0x000fea0003800000 */
[----:B--2---:R-:W1:Y:S02]  /*5e70*/  LDG.E.U8 R155, desc[UR36][R8.64+0xe8] ;  /* 0x0000e824089b7981 */ /* 0x004e64000c1e1100 */
[----:B-1----:R-:W-:-:S05]  /*5e80*/  PRMT R3, R155, 0x8880, RZ ;  /* 0x000088809b037816 */ /* 0x002fca00000000ff */
[----:B------:R-:W-:-:S07]  /*5e90*/  IMAD R12, R3, R154, RZ ;  /* 0x0000009a030c7224 */ /* 0x000fce00078e02ff */
.L_x_263:
[----:B------:R-:W-:Y:S05]  /*5ea0*/  BSYNC B1 ;  /* 0x0000000000017941 */ /* 0x000fea0003800000 */
.L_x_262:
[----:B-1----:R-:W-:Y:S01]  /*5eb0*/  @!P5 IMAD R3, R140, R153, R12 ;  /* 0x000000998c03d224 */ /* 0x002fe200078e020c */
[----:B------:R-:W-:Y:S04]  /*5ec0*/  BSSY B1, `(.L_x_264) ;  /* 0x0000006000017945 */ /* 0x000fe80003800000 */
[----:B------:R1:W-:Y:S01]  /*5ed0*/  @!P5 STG.E.U8 desc[UR36][R4.64+0xe8], R3 ;  /* 0x0000e8030400d986 */ /* 0x0003e2000c101124 */
[----:B------:R-:W-:Y:S05]  /*5ee0*/  @P2 BRA `(.L_x_265) ;  /* 0x00000000000c2947 */ /* 0x000fea0003800000 */
[----:B--2---:R-:W1:Y:S02]  /*5ef0*/  LDG.E.U8 R155, desc[UR36][R8.64+0xe9] ;  /* 0x0000e924089b7981 */ /* 0x004e64000c1e1100 */
[----:B-1----:R-:W-:-:S05]  /*5f00*/  PRMT R3, R155, 0x8880, RZ ;  /* 0x000088809b037816 */ /* 0x002fca00000000ff */
[----:B------:R-:W-:-:S07]  /*5f10*/  IMAD R12, R3, R154, RZ ;  /* 0x0000009a030c7224 */ /* 0x000fce00078e02ff */
.L_x_265:
[----:B------:R-:W-:Y:S05]  /*5f20*/  BSYNC B1 ;  /* 0x0000000000017941 */ /* 0x000fea0003800000 */
.L_x_264:
        /* <DEDUP_REMOVED lines=11> */
.L_x_267:
[----:B------:R-:W-:Y:S05]  /*5fe0*/  BSYNC B1 ;  /* 0x0000000000017941 */ /* 0x000fea0003800000 */
.L_x_266:
[----:B-1----:R-:W-:Y:S01]  /*5ff0*/  @!P4 IMAD R3, R142, R153, R12 ;  /* 0x000000998e03c224 */ /* 0x002fe200078e020c */
[----:B------:R-:W-:Y:S04]  /*6000*/  BSSY B1, `(.L_x_268) ;  /* 0x0000006000017945 */ /* 0x000fe80003800000 */
[----:B------:R1:W-:Y:S01]  /*6010*/  @!P4 STG.E.U8 desc[UR36][R6.64+0xe8], R3 ;  /* 0x0000e8030600c986 */ /* 0x0003e2000c101124 */
[----:B------:R-:W-:Y:S05]  /*6020*/  @P3 BRA `(.L_x_269) ;  /* 0x00000000000c3947 */ /* 0x000fea0003800000 */
[----:B--2---:R-:W1:Y:S02]  /*6030*/  LDG.E.U8 R155, desc[UR36][R10.64+0xe9] ;  /* 0x0000e9240a9b7981 */ /* 0x004e64000c1e1100 */
[----:B-1----:R-:W-:-:S05]  /*6040*/  PRMT R3, R155, 0x8880, RZ ;  /* 0x000088809b037816 */ /* 0x002fca00000000ff */
[----:B------:R-:W-:-:S07]  /*6050*/  IMAD R12, R3, R154, RZ ;  /* 0x0000009a030c7224 */ /* 0x000fce00078e02ff */
.L_x_269:
[----:B------:R-:W-:Y:S05]  /*6060*/  BSYNC B1 ;  /* 0x0000000000017941 */ /* 0x000fea0003800000 */
.L_x_268:
[----:B------:R-:W-:Y:S01]  /*6070*/  @!P3 IMAD R143, R143, R153, R12 ;  /* 0x000000998f8fb224 */ /* 0x000fe200078e020c */
[----:B------:R-:W-:Y:S04]  /*6080*/  BSSY B1, `(.L_x_270) ;  /* 0x0000006000017945 */ /* 0x000fe80003800000 */
[----:B------:R0:W-:Y:S01]  /*6090*/  @!P3 STG.E.U8 desc[UR36][R6.64+0xe9], R143 ;  /* 0x0000e98f0600b986 */ /* 0x0001e2000c101124 */
[----:B------:R-:W-:Y:S05]  /*60a0*/  @P5 BRA `(.L_x_271) ;  /* 0x00000000000c5947 */ /* 0x000fea0003800000 */
[----:B--2---:R-:W1:Y:S02]  /*60b0*/  LDG.E.U8 R155, desc[UR36][R8.64+0xf0] ;  /* 0x0000f024089b7981 */ /* 0x004e64000c1e1100 */
[----:B-1----:R-:W-:-:S05]  /*60c0*/  PRMT R3, R155, 0x8880, RZ ;  /* 0x000088809b037816 */ /* 0x002fca00000000ff */
[----:B------:R-:W-:-:S07]  /*60d0*/  IMAD R12, R3, R154, RZ ;  /* 0x0000009a030c7224 */ /* 0x000fce00078e02ff */
.L_x_271:
[----:B------:R-:W-:Y:S05]  /*60e0*/  BSYNC B1 ;  /* 0x0000000000017941 */ /* 0x000fea0003800000 */
.L_x_270:
[----:B-1----:R-:W-:Y:S01]  /*60f0*/  @!P5 IMAD R3, R144, R153, R12 ;  /* 0x000000999003d224 */ /* 0x002fe200078e020c */
[----:B------:R-:W-:Y:S04]  /*6100*/  BSSY B1, `(.L_x_272) ;  /* 0x0000006000017945 */ /* 0x000fe80003800000 */
[----:B------:R1:W-:Y:S01]  /*6110*/  @!P5 STG.E.U8 desc[UR36][R4.64+0xf0], R3 ;  /* 0x0000f0030400d986 */ /* 0x0003e2000c101124 */
[----:B------:R-:W-:Y:S05]  /*6120*/  @P2 BRA `(.L_x_273) ;  /* 0x00000000000c2947 */ /* 0x000fea0003800000 */
[----:B--2---:R-:W1:Y:S02]  /*6130*/  LDG.E.U8 R155, desc[UR36][R8.64+0xf1] ;  /* 0x0000f124089b7981 */ /* 0x004e64000c1e1100 */
[----:B-1----:R-:W-:-:S05]  /*6140*/  PRMT R3, R155, 0x8880, RZ ;  /* 0x000088809b037816 */ /* 0x002fca00000000ff */
[----:B------:R-:W-:-:S07]  /*6150*/  IMAD R12, R3, R154, RZ ;  /* 0x0000009a030c7224 */ /* 0x000fce00078e02ff */
.L_x_273:
[----:B------:R-:W-:Y:S05]  /*6160*/  BSYNC B1 ;  /* 0x0000000000017941 */ /* 0x000fea0003800000 */
.L_x_272:
[C---:B------:R-:W-:Y:S01]  /*6170*/  ISETP.LT.OR P4, PT, R0.reuse, 0xf1, !P0 ;  /* 0x000000f10000780c */ /* 0x040fe20004781670 */
[----:B------:R-:W-:Y:S01]  /*6180*/  @!P2 IMAD R145, R145, R153, R12 ;  /* 0x000000999191a224 */ /* 0x000fe200078e020c */
[----:B------:R-:W-:Y:S01]  /*6190*/  BSSY B1, `(.L_x_274) ;  /* 0x000000a000017945 */ /* 0x000fe20003800000 */
[C---:B------:R-:W-:Y:S02]  /*61a0*/  ISETP.LT.OR P3, PT, R0.reuse, 0xf2, !P0 ;  /* 0x000000f20000780c */ /* 0x040fe40004761670 */
        /* <DEDUP_REMOVED lines=8> */
.L_x_275:
[----:B------:R-:W-:Y:S05]  /*6230*/  BSYNC B1 ;  /* 0x0000000000017941 */ /* 0x000fea0003800000 */
.L_x_274:
[----:B-1----:R-:W-:Y:S01]  /*6240*/  @!P4 IMAD R3, R146, R153, R12 ;  /* 0x000000999203c224 */ /* 0x002fe200078e020c */
[----:B------:R-:W-:Y:S04]  /*6250*/  BSSY B1, `(.L_x_276) ;  /* 0x0000006000017945 */ /* 0x000fe80003800000 */
[----:B------:R1:W-:Y:S01]  /*6260*/  @!P4 STG.E.U8 desc[UR36][R6.64+0xf0], R3 ;  /* 0x0000f0030600c986 */ /* 0x0003e2000c101124 */
[----:B------:R-:W-:Y:S05]  /*6270*/  @P3 BRA `(.L_x_277) ;  /* 0x00000000000c3947 */ /* 0x000fea0003800000 */
[----:B--2---:R-:W1:Y:S02]  /*6280*/  LDG.E.U8 R155, desc[UR36][R10.64+0xf1] ;  /* 0x0000f1240a9b7981 */ /* 0x004e64000c1e1100 */
[----:B-1----:R-:W-:-:S05]  /*6290*/  PRMT R3, R155, 0x8880, RZ ;  /* 0x000088809b037816 */ /* 0x002fca00000000ff */
[----:B------:R-:W-:-:S07]  /*62a0*/  IMAD R12, R3, R154, RZ ;  /* 0x0000009a030c7224 */ /* 0x000fce00078e02ff */
.L_x_277:
[----:B------:R-:W-:Y:S05]  /*62b0*/  BSYNC B1 ;  /* 0x0000000000017941 */ /* 0x000fea0003800000 */
.L_x_276:
[----:B------:R-:W-:Y:S01]  /*62c0*/  @!P3 IMAD R147, R147, R153, R12 ;  /* 0x000000999393b224 */ /* 0x000fe200078e020c */
[----:B------:R-:W-:Y:S04]  /*62d0*/  BSSY B1, `(.L_x_278) ;  /* 0x0000006000017945 */ /* 0x000fe80003800000 */
[----:B------:R0:W-:Y:S01]  /*62e0*/  @!P3 STG.E.U8 desc[UR36][R6.64+0xf1], R147 ;  /* 0x0000f1930600b986 */ /* 0x0001e2000c101124 */
[----:B------:R-:W-:Y:S05]  /*62f0*/  @P2 BRA `(.L_x_279) ;  /* 0x00000000000c2947 */ /* 0x000fea0003800000 */
[----:B--2---:R-:W1:Y:S02]  /*6300*/  LDG.E.U8 R155, desc[UR36][R8.64+0xf8] ;  /* 0x0000f824089b7981 */ /* 0x004e64000c1e1100 */
[----:B-1----:R-:W-:-:S05]  /*6310*/  PRMT R3, R155, 0x8880, RZ ;  /* 0x000088809b037816 */ /* 0x002fca00000000ff */
[----:B------:R-:W-:-:S07]  /*6320*/  IMAD R12, R3, R154, RZ ;  /* 0x0000009a030c7224 */ /* 0x000fce00078e02ff */
.L_x_279:
[----:B------:R-:W-:Y:S05]  /*6330*/  BSYNC B1 ;  /* 0x0000000000017941 */ /* 0x000fea0003800000 */
.L_x_278:
[----:B-1----:R-:W-:Y:S01]  /*6340*/  @!P2 IMAD R3, R148, R153, R12 ;  /* 0x000000999403a224 */ /* 0x002fe200078e020c */
[----:B------:R-:W-:Y:S04]  /*6350*/  BSSY B1, `(.L_x_280) ;  /* 0x0000006000017945 */ /* 0x000fe80003800000 */
[----:B------:R1:W-:Y:S01]  /*6360*/  @!P2 STG.E.U8 desc[UR36][R4.64+0xf8], R3 ;  /* 0x0000f8030400a986 */ /* 0x0003e2000c101124 */
[----:B------:R-:W-:Y:S05]  /*6370*/  @P1 BRA `(.L_x_281) ;  /* 0x00000000000c1947 */ /* 0x000fea0003800000 */
[----:B--2---:R-:W1:Y:S02]  /*6380*/  LDG.E.U8 R155, desc[UR36][R8.64+0xf9] ;  /* 0x0000f924089b7981 */ /* 0x004e64000c1e1100 */
[----:B-1----:R-:W-:-:S05]  /*6390*/  PRMT R3, R155, 0x8880, RZ ;  /* 0x000088809b037816 */ /* 0x002fca00000000ff */
[----:B------:R-:W-:-:S07]  /*63a0*/  IMAD R12, R3, R154, RZ ;  /* 0x0000009a030c7224 */ /* 0x000fce00078e02ff */
.L_x_281:
[----:B------:R-:W-:Y:S05]  /*63b0*/  BSYNC B1 ;  /* 0x0000000000017941 */ /* 0x000fea0003800000 */
.L_x_280:
[----:B------:R-:W-:Y:S01]  /*63c0*/  @!P1 IMAD R149, R149, R153, R12 ;  /* 0x0000009995959224 */ /* 0x000fe200078e020c */
[----:B------:R-:W-:Y:S04]  /*63d0*/  BSSY B1, `(.L_x_282) ;  /* 0x0000006000017945 */ /* 0x000fe80003800000 */
[----:B------:R0:W-:Y:S01]  /*63e0*/  @!P1 STG.E.U8 desc[UR36][R4.64+0xf9], R149 ;  /* 0x0000f99504009986 */ /* 0x0001e2000c101124 */
[----:B------:R-:W-:Y:S05]  /*63f0*/  @P5 BRA `(.L_x_283) ;  /* 0x00000000000c5947 */ /* 0x000fea0003800000 */
[----:B--2---:R-:W1:Y:S02]  /*6400*/  LDG.E.U8 R155, desc[UR36][R10.64+0xf8] ;  /* 0x0000f8240a9b7981 */ /* 0x004e64000c1e1100 */
[----:B-1----:R-:W-:-:S05]  /*6410*/  PRMT R3, R155, 0x8880, RZ ;  /* 0x000088809b037816 */ /* 0x002fca00000000ff */
[----:B------:R-:W-:-:S07]  /*6420*/  IMAD R12, R3, R154, RZ ;  /* 0x0000009a030c7224 */ /* 0x000fce00078e02ff */
.L_x_283:
[----:B------:R-:W-:Y:S05]  /*6430*/  BSYNC B1 ;  /* 0x0000000000017941 */ /* 0x000fea0003800000 */
.L_x_282:
[----:B-1----:R-:W-:Y:S01]  /*6440*/  @!P5 IMAD R3, R150, R153, R12 ;  /* 0x000000999603d224 */ /* 0x002fe200078e020c */
[----:B------:R-:W-:Y:S01]  /*6450*/  ISETP.LT.OR P0, PT, R0, 0xfa, !P0 ;  /* 0x000000fa0000780c */ /* 0x000fe20004701670 */
[----:B------:R-:W-:Y:S03]  /*6460*/  BSSY B1, `(.L_x_284) ;  /* 0x0000006000017945 */ /* 0x000fe60003800000 */
[----:B------:R1:W-:Y:S09]  /*6470*/  @!P5 STG.E.U8 desc[UR36][R6.64+0xf8], R3 ;  /* 0x0000f8030600d986 */ /* 0x0003f2000c101124 */
[----:B------:R-:W-:Y:S05]  /*6480*/  @P0 BRA `(.L_x_285) ;  /* 0x00000000000c0947 */ /* 0x000fea0003800000 */
[----:B--2---:R-:W1:Y:S02]  /*6490*/  LDG.E.U8 R155, desc[UR36][R10.64+0xf9] ;  /* 0x0000f9240a9b7981 */ /* 0x004e64000c1e1100 */
[----:B-1----:R-:W-:-:S05]  /*64a0*/  PRMT R3, R155, 0x8880, RZ ;  /* 0x000088809b037816 */ /* 0x002fca00000000ff */
[----:B------:R-:W-:-:S07]  /*64b0*/  IMAD R12, R3, R154, RZ ;  /* 0x0000009a030c7224 */ /* 0x000fce00078e02ff */
.L_x_285:
[----:B------:R-:W-:Y:S05]  /*64c0*/  BSYNC B1 ;  /* 0x0000000000017941 */ /* 0x000fea0003800000 */
.L_x_284:
[----:B------:R-:W-:Y:S01]  /*64d0*/  IMAD R151, R151, R153, R12 ;  /* 0x0000009997977224 */ /* 0x000fe200078e020c */
[----:B------:R-:W-:Y:S06]  /*64e0*/  @P0 BRA `(.L_x_286) ;  /* 0x0000001800100947 */ /* 0x000fec0003800000 */
[----:B------:R0:W-:Y:S01]  /*64f0*/  STG.E.U8 desc[UR36][R6.64+0xf9], R151 ;  /* 0x0000f99706007986 */ /* 0x0001e2000c101124 */
[----:B------:R-:W-:Y:S05]  /*6500*/  BRA `(.L_x_286) ;  /* 0x0000001800087947 */ /* 0x000fea0003800000 */
.L_x_29:
[C---:B------:R-:W-:Y:S02]  /*6510*/  ISETP.GE.AND P1, PT, R160.reuse, 0x1, PT ;  /* 0x00000001a000780c */ /* 0x040fe40003f26270 */
[----:B------:R-:W-:Y:S02]  /*6520*/  ISETP.GE.AND P0, PT, R160, 0x9, PT ;  /* 0x00000009a000780c */ /* 0x000fe40003f06270 */
[C---:B------:R-:W-:Y:S02]  /*6530*/  ISETP.LT.OR P4, PT, R0.reuse, 0x1, !P1 ;  /* 0x000000010000780c */ /* 0x040fe40004f81670 */
[C---:B------:R-:W-:Y:S02]  /*6540*/  ISETP.LT.OR P3, PT, R0.reuse, 0x2, !P1 ;  /* 0x000000020000780c */ /* 0x040fe40004f61670 */
[C---:B------:R-:W-:Y:S02]  /*6550*/  ISETP.LT.OR P2, PT, R0.reuse, 0x1, !P0 ;  /* 0x000000010000780c */ /* 0x040fe40004741670 */
[----:B------:R-:W-:-:S07]  /*6560*/  ISETP.LT.OR P5, PT, R0, 0x2, !P0 ;  /* 0x000000020000780c */ /* 0x000fce00047a1670 */
[-C--:B------:R-:W-:Y:S02]  /*6570*/  @!P4 IMAD R3, R24, R153.reuse, RZ ;  /* 0x000000991803c224 */ /* 0x080fe400078e02ff */
[-C--:B------:R-:W-:Y:S02]  /*6580*/  @!P3 IMAD R25, R25, R153.reuse, RZ ;  /* 0x000000991919b224 */ /* 0x080fe400078e02ff */
[-C--:B------:R-:W-:Y:S01]  /*6590*/  @!P2 IMAD R9, R26, R153.reuse, RZ ;  /* 0x000000991a09a224 */ /* 0x080fe200078e02ff */
[----:B------:R0:W-:Y:S01]  /*65a0*/  @!P4 STG.E.U8 desc[UR36][R4.64], R3 ;  /* 0x000000030400c986 */ /* 0x0001e2000c101124 */
[C---:B------:R-:W-:Y:S01]  /*65b0*/  ISETP.LT.OR P4, PT, R0.reuse, 0x9, !P1 ;  /* 0x000000090000780c */ /* 0x040fe20004f81670 */
[----:B------:R-:W-:Y:S02]  /*65c0*/  @!P5 IMAD R27, R27, R153, RZ ;  /* 0x000000991b1bd224 */ /* 0x000fe400078e02ff */
[----:B------:R-:W-:Y:S01]  /*65d0*/  @!P3 STG.E.U8 desc[UR36][R4.64+0x1], R25 ;  /* 0x000001190400b986 */ /* 0x000fe2000c101124 */
[----:B------:R-:W-:-:S03]  /*65e0*/  ISETP.LT.OR P3, PT, R0, 0xa, !P1 ;  /* 0x0000000a0000780c */ /* 0x000fc60004f61670 */
[----:B------:R1:W-:Y:S01]  /*65f0*/  @!P2 STG.E.U8 desc[UR36][R6.64], R9 ;  /* 0x000000090600a986 */ /* 0x0003e2000c101124 */
[----:B------:R-:W-:-:S03]  /*6600*/  ISETP.LT.OR P2, PT, R0, 0x9, !P0 ;  /* 0x000000090000780c */ /* 0x000fc60004741670 */
[----:B------:R-:W-:Y:S01]  /*6610*/  @!P5 STG.E.U8 desc[UR36][R6.64+0x1], R27 ;  /* 0x0000011b0600d986 */ /* 0x000fe2000c101124 */
[----:B------:R-:W-:Y:S01]  /*6620*/  ISETP.LT.OR P5, PT, R0, 0xa, !P0 ;  /* 0x0000000a0000780c */ /* 0x000fe200047a1670 */
[----:B------:R-:W-:-:S04]  /*6630*/  @!P4 IMAD R11, R28, R153, RZ ;  /* 0x000000991c0bc224 */ /* 0x000fc800078e02ff */
[-C--:B------:R-:W-:Y:S01]  /*6640*/  @!P3 IMAD R29, R29, R153.reuse, RZ ;  /* 0x000000991d1db224 */ /* 0x080fe200078e02ff */
[----:B------:R-:W-:Y:S01]  /*6650*/  @!P4 STG.E.U8 desc[UR36][R4.64+0x8], R11 ;  /* 0x0000080b0400c986 */ /* 0x000fe2000c101124 */
[----:B------:R-:W-:Y:S02]  /*6660*/  ISETP.LT.OR P4, PT, R0, 0x11, !P1 ;  /* 0x000000110000780c */ /* 0x000fe40004f81670 */
[-C--:B0-----:R-:W-:Y:S01]  /*6670*/  @!P2 IMAD R3, R30, R153.reuse, RZ ;  /* 0x000000991e03a224 */ /* 0x081fe200078e02ff */
[----:B------:R-:W-:Y:S01]  /*6680*/  @!P3 STG.E.U8 desc[UR36][R4.64+0x9], R29 ;  /* 0x0000091d0400b986 */ /* 0x000fe2000c101124 */
[C---:B------:R-:W-:Y:S02]  /*6690*/  ISETP.LT.OR P3, PT, R0.reuse, 0x12, !P1 ;  /* 0x000000120000780c */ /* 0x040fe40004f61670 */
[----:B------:R-:W-:Y:S01]  /*66a0*/  @!P5 IMAD R31, R31, R153, RZ ;  /* 0x000000991f1fd224 */ /* 0x000fe200078e02ff */
[----:B------:R0:W-:Y:S01]  /*66b0*/  @!P2 STG.E.U8 desc[UR36][R6.64+0x8], R3 ;  /* 0x000008030600a986 */ /* 0x0001e2000c101124 */
[----:B------:R-:W-:-:S03]  /*66c0*/  ISETP.LT.OR P2, PT, R0, 0x11, !P0 ;  /* 0x000000110000780c */ /* 0x000fc60004741670 */
[----:B------:R-:W-:Y:S01]  /*66d0*/  @!P5 STG.E.U8 desc[UR36][R6.64+0x9], R31 ;  /* 0x0000091f0600d986 */ /* 0x000fe2000c101124 */
[----:B------:R-:W-:Y:S01]  /*66e0*/  ISETP.LT.OR P5, PT, R0, 0x12, !P0 ;  /* 0x000000120000780c */ /* 0x000fe200047a1670 */
[----:B-1----:R-:W-:-:S04]  /*66f0*/  @!P4 IMAD R9, R32, R153, RZ ;  /* 0x000000992009c224 */ /* 0x002fc800078e02ff */
        /* <DEDUP_REMOVED lines=301> */
[----:B------:R1:W-:Y:S01]  /*79d0*/  @!P4 STG.E.U8 desc[UR36][R4.64+0xd8], R11 ;  /* 0x0000d80b0400c986 */ /* 0x0003e2000c101124 */
        /* <DEDUP_REMOVED lines=13> */
[-C--:B-1----:R-:W-:Y:S01]  /*7ab0*/  @!P2 IMAD R11, R138, R153.reuse, RZ ;  /* 0x000000998a0ba224 */ /* 0x082fe200078e02ff */
[----:B------:R-:W-:Y:S01]  /*7ac0*/  @!P3 STG.E.U8 desc[UR36][R4.64+0xe1], R137 ;  /* 0x0000e1890400b986 */ /* 0x000fe2000c101124 */
[C---:B------:R-:W-:Y:S02]  /*7ad0*/  ISETP.LT.OR P3, PT, R0.reuse, 0xea, !P1 ;  /* 0x000000ea0000780c */ /* 0x040fe40004f61670 */
[----:B------:R-:W-:Y:S01]  /*7ae0*/  @!P5 IMAD R139, R139, R153, RZ ;  /* 0x000000998b8bd224 */ /* 0x000fe200078e02ff */
[----:B------:R1:W-:Y:S01]  /*7af0*/  @!P2 STG.E.U8 desc[UR36][R6.64+0xe0], R11 ;  /* 0x0000e00b0600a986 */ /* 0x0003e2000c101124 */
[----:B------:R-:W-:-:S03]  /*7b00*/  ISETP.LT.OR P2, PT, R0, 0xe9, !P0 ;  /* 0x000000e90000780c */ /* 0x000fc60004741670 */
[----:B------:R-:W-:Y:S01]  /*7b10*/  @!P5 STG.E.U8 desc[UR36][R6.64+0xe1], R139 ;  /* 0x0000e18b0600d986 */ /* 0x000fe2000c101124 */
[----:B------:R-:W-:Y:S01]  /*7b20*/  ISETP.LT.OR P5, PT, R0, 0xea, !P0 ;  /* 0x000000ea0000780c */ /* 0x000fe200047a1670 */
[----:B0-----:R-:W-:-:S04]  /*7b30*/  @!P4 IMAD R3, R140, R153, RZ ;  /* 0x000000998c03c224 */ /* 0x001fc800078e02ff */
[-C--:B------:R-:W-:Y:S01]  /*7b40*/  @!P3 IMAD R141, R141, R153.reuse, RZ ;  /* 0x000000998d8db224 */ /* 0x080fe200078e02ff */
[----:B------:R0:W-:Y:S01]  /*7b50*/  @!P4 STG.E.U8 desc[UR36][R4.64+0xe8], R3 ;  /* 0x0000e8030400c986 */ /* 0x0001e2000c101124 */
[----:B------:R-:W-:Y:S02]  /*7b60*/  ISETP.LT.OR P4, PT, R0, 0xf2, !P1 ;  /* 0x000000f20000780c */ /* 0x000fe40004f81670 */
[-C--:B---3--:R-:W-:Y:S01]  /*7b70*/  @!P2 IMAD R9, R142, R153.reuse, RZ ;  /* 0x000000998e09a224 */ /* 0x088fe200078e02ff */
[----:B------:R-:W-:Y:S01]  /*7b80*/  @!P3 STG.E.U8 desc[UR36][R4.64+0xe9], R141 ;  /* 0x0000e98d0400b986 */ /* 0x000fe2000c101124 */
[C---:B------:R-:W-:Y:S02]  /*7b90*/  ISETP.LT.OR P3, PT, R0.reuse, 0xf1, !P1 ;  /* 0x000000f10000780c */ /* 0x040fe40004f61670 */
[----:B------:R-:W-:Y:S01]  /*7ba0*/  @!P5 IMAD R143, R143, R153, RZ ;  /* 0x000000998f8fd224 */ /* 0x000fe200078e02ff */
[----:B------:R-:W-:Y:S01]  /*7bb0*/  @!P2 STG.E.U8 desc[UR36][R6.64+0xe8], R9 ;  /* 0x0000e8090600a986 */ /* 0x000fe2000c101124 */
[----:B------:R-:W-:-:S03]  /*7bc0*/  ISETP.LT.OR P2, PT, R0, 0xf1, !P0 ;  /* 0x000000f10000780c */ /* 0x000fc60004741670 */
[----:B------:R-:W-:Y:S01]  /*7bd0*/  @!P5 STG.E.U8 desc[UR36][R6.64+0xe9], R143 ;  /* 0x0000e98f0600d986 */ /* 0x000fe2000c101124 */
[----:B------:R-:W-:Y:S01]  /*7be0*/  ISETP.LT.OR P5, PT, R0, 0xf9, !P0 ;  /* 0x000000f90000780c */ /* 0x000fe200047a1670 */
[----:B------:R-:W-:-:S04]  /*7bf0*/  @!P4 IMAD R145, R145, R153, RZ ;  /* 0x000000999191c224 */ /* 0x000fc800078e02ff */
[-C--:B-1----:R-:W-:Y:S01]  /*7c00*/  @!P3 IMAD R11, R144, R153.reuse, RZ ;  /* 0x00000099900bb224 */ /* 0x082fe200078e02ff */
[----:B------:R-:W-:Y:S01]  /*7c10*/  @!P4 STG.E.U8 desc[UR36][R4.64+0xf1], R145 ;  /* 0x0000f1910400c986 */ /* 0x000fe2000c101124 */
[C---:B------:R-:W-:Y:S02]  /*7c20*/  ISETP.LT.OR P4, PT, R0.reuse, 0xf2, !P0 ;  /* 0x000000f20000780c */ /* 0x040fe40004781670 */
[C---:B------:R-:W-:Y:S01]  /*7c30*/  ISETP.LT.OR P0, PT, R0.reuse, 0xfa, !P0 ;  /* 0x000000fa0000780c */ /* 0x040fe20004701670 */
[----:B------:R1:W-:Y:S01]  /*7c40*/  @!P3 STG.E.U8 desc[UR36][R4.64+0xf0], R11 ;  /* 0x0000f00b0400b986 */ /* 0x0003e2000c101124 */
[----:B------:R-:W-:Y:S01]  /*7c50*/  ISETP.LT.OR P3, PT, R0, 0xf9, !P1 ;  /* 0x000000f90000780c */ /* 0x000fe20004f61670 */
[----:B0-----:R-:W-:Y:S01]  /*7c60*/  @!P2 IMAD R3, R146, R153, RZ ;  /* 0x000000999203a224 */ /* 0x001fe200078e02ff */
[----:B------:R-:W-:-:S04]  /*7c70*/  ISETP.LT.OR P1, PT, R0, 0xfa, !P1 ;  /* 0x000000fa0000780c */ /* 0x000fc80004f21670 */
[----:B------:R0:W-:Y:S03]  /*7c80*/  @!P2 STG.E.U8 desc[UR36][R6.64+0xf0], R3 ;  /* 0x0000f0030600a986 */ /* 0x0001e6000c101124 */
[-C--:B------:R-:W-:Y:S02]  /*7c90*/  @!P4 IMAD R147, R147, R153.reuse, RZ ;  /* 0x000000999393c224 */ /* 0x080fe400078e02ff */
[-C--:B-1----:R-:W-:Y:S02]  /*7ca0*/  @!P5 IMAD R11, R150, R153.reuse, RZ ;  /* 0x00000099960bd224 */ /* 0x082fe400078e02ff */
[-C--:B------:R-:W-:Y:S01]  /*7cb0*/  @!P3 IMAD R9, R148, R153.reuse, RZ ;  /* 0x000000999409b224 */ /* 0x080fe200078e02ff */
[----:B------:R0:W-:Y:S01]  /*7cc0*/  @!P4 STG.E.U8 desc[UR36][R6.64+0xf1], R147 ;  /* 0x0000f1930600c986 */ /* 0x0001e2000c101124 */
[-C--:B------:R-:W-:Y:S02]  /*7cd0*/  @!P1 IMAD R149, R149, R153.reuse, RZ ;  /* 0x0000009995959224 */ /* 0x080fe400078e02ff */
[----:B------:R-:W-:Y:S01]  /*7ce0*/  @!P0 IMAD R151, R151, R153, RZ ;  /* 0x0000009997978224 */ /* 0x000fe200078e02ff */
[----:B------:R0:W-:Y:S04]  /*7cf0*/  @!P3 STG.E.U8 desc[UR36][R4.64+0xf8], R9 ;  /* 0x0000f8090400b986 */ /* 0x0001e8000c101124 */
[----:B------:R0:W-:Y:S04]  /*7d00*/  @!P1 STG.E.U8 desc[UR36][R4.64+0xf9], R149 ;  /* 0x0000f99504009986 */ /* 0x0001e8000c101124 */
[----:B------:R0:W-:Y:S04]  /*7d10*/  @!P5 STG.E.U8 desc[UR36][R6.64+0xf8], R11 ;  /* 0x0000f80b0600d986 */ /* 0x0001e8000c101124 */
[----:B------:R0:W-:Y:S02]  /*7d20*/  @!P0 STG.E.U8 desc[UR36][R6.64+0xf9], R151 ;  /* 0x0000f99706008986 */ /* 0x0001e4000c101124 */
.L_x_286:
[----:B------:R-:W-:Y:S05]  /*7d30*/  BSYNC B0 ;  /* 0x0000000000007941 */ /* 0x000fea0003800000 */
.L_x_28:
[----:B------:R-:W-:Y:S01]  /*7d40*/  ULDC UR4, c[0x0][0xc] ;  /* 0x0000030000047ab9 */ /* 0x000fe20000000800 */
[----:B------:R-:W-:Y:S01]  /*7d50*/  ULDC UR5, c[0x0][0x10] ;  /* 0x0000040000057ab9 */ /* 0x000fe20000000800 */
[----:B01----:R-:W0:Y:S01]  /*7d60*/  LDC R3, c[0x0][0x14] ;  /* 0x00000500ff037b82 */ /* 0x003e220000000800 */
[----:B------:R-:W-:Y:S01]  /*7d70*/  UIMAD.WIDE.U32 UR4, UR4, UR5, URZ ;  /* 0x00000005040472a5 */ /* 0x000fe2000f8e003f */
[----:B------:R-:W-:Y:S01]  /*7d80*/  PRMT R0, RZ, 0x7610, R0 ;  /* 0x00007610ff007816 */ /* 0x000fe20000000000 */
[----:B------:R-:W-:Y:S02]  /*7d90*/  IMAD.MOV.U32 R23, RZ, RZ, -0x1 ;  /* 0xffffffffff177424 */ /* 0x000fe400078e00ff */
[----:B------:R-:W-:Y:S02]  /*7da0*/  IMAD.MOV.U32 R22, RZ, RZ, -0x1 ;  /* 0xffffffffff167424 */ /* 0x000fe400078e00ff */
[----:B0-----:R-:W-:-:S04]  /*7db0*/  IMAD.WIDE.U32 R16, R3, UR4, R16 ;  /* 0x0000000403107c25 */ /* 0x001fc8000f8e0010 */
[----:B------:R-:W-:Y:S01]  /*7dc0*/  IMAD R3, R3, UR5, RZ ;  /* 0x0000000503037c24 */ /* 0x000fe2000f8e02ff */
[----:B------:R-:W-:Y:S02]  /*7dd0*/  ULDC.64 UR4, c[0x0][0x650] ;  /* 0x0001940000047ab9 */ /* 0x000fe40000000a00 */
[----:B------:R-:W-:Y:S01]  /*7de0*/  ISETP.GE.U32.AND P0, PT, R16, UR4, PT ;  /* 0x0000000410007c0c */ /* 0x000fe2000bf06070 */
[----:B------:R-:W-:-:S05]  /*7df0*/  IMAD.IADD R17, R17, 0x1, R3 ;  /* 0x0000000111117824 */ /* 0x000fca00078e0203 */
[----:B------:R-:W-:-:S13]  /*7e00*/  ISETP.GE.U32.AND.EX P0, PT, R17, UR5, PT, P0 ;  /* 0x0000000511007c0c */ /* 0x000fda000bf06100 */
[----:B------:R-:W-:Y:S05]  /*7e10*/  @P0 BRA `(.L_x_287) ;  /* 0x0000000400640947 */ /* 0x000fea0003800000 */
[----:B------:R-:W0:Y:S01]  /*7e20*/  S2R R12, SR_CTAID.X ;  /* 0x00000000000c7919 */ /* 0x000e220000002500 */
[----:B------:R-:W1:Y:S01]  /*7e30*/  LDC.64 R10, c[0x0][0x628] ;  /* 0x00018a00ff0a7b82 */ /* 0x000e620000000a00 */
[----:B------:R-:W-:Y:S01]  /*7e40*/  ULDC UR4, c[0x0][0x150] ;  /* 0x0000540000047ab9 */ /* 0x000fe20000000800 */
[----:B------:R-:W-:Y:S01]  /*7e50*/  IMAD.MOV.U32 R8, RZ, RZ, R16 ;  /* 0x000000ffff087224 */ /* 0x000fe200078e0010 */
[----:B------:R-:W0:Y:S01]  /*7e60*/  S2R R23, SR_CTAID.Y ;  /* 0x0000000000177919 */ /* 0x000e220000002600 */
[----:B------:R-:W-:-:S04]  /*7e70*/  IMAD.MOV.U32 R9, RZ, RZ, R17 ;  /* 0x000000ffff097224 */ /* 0x000fc800078e0011 */
[----:B------:R-:W2:Y:S08]  /*7e80*/  LDC R21, c[0x0][0x144] ;  /* 0x00005100ff157b82 */ /* 0x000eb00000000800 */
[----:B------:R-:W2:Y:S08]  /*7e90*/  LDC R0, c[0x0][0x630] ;  /* 0x00018c00ff007b82 */ /* 0x000eb00000000800 */
[----:B------:R-:W2:Y:S01]  /*7ea0*/  LDC.64 R14, c[0x0][0x620] ;  /* 0x00018800ff0e7b82 */ /* 0x000ea20000000a00 */
[----:B-1----:R-:W-:-:S04]  /*7eb0*/  ISETP.NE.U32.AND P0, PT, R10, RZ, PT ;  /* 0x000000ff0a00720c */ /* 0x002fc80003f05070 */
[----:B------:R-:W-:Y:S02]  /*7ec0*/  ISETP.NE.AND.EX P0, PT, R11, RZ, PT, P0 ;  /* 0x000000ff0b00720c */ /* 0x000fe40003f05300 */
[----:B0-----:R-:W-:-:S05]  /*7ed0*/  I2FP.F32.U32 R3, R12 ;  /* 0x0000000c00037245 */ /* 0x001fca0000201000 */
[----:B------:R-:W-:-:S04]  /*7ee0*/  FMUL R3, R3, UR4 ;  /* 0x0000000403037c20 */ /* 0x000fc80008400000 */
[----:B------:R0:W1:Y:S02]  /*7ef0*/  F2I.U32.TRUNC.NTZ R20, R3 ;  /* 0x0000000300147305 */ /* 0x000064000020f000 */
[----:B------:R-:W-:Y:S05]  /*7f00*/  @!P0 BRA `(.L_x_288) ;  /* 0x0000000000288947 */ /* 0x000fea0003800000 */
[----:B0-----:R-:W0:Y:S02]  /*7f10*/  LDC R3, c[0x0][0x634] ;  /* 0x00018d00ff037b82 */ /* 0x001e240000000800 */
[----:B0-----:R-:W-:-:S05]  /*7f20*/  IADD3 R3, P0, R16, R3, RZ ;  /* 0x0000000310037210 */ /* 0x001fca0007f1e0ff */
[----:B------:R-:W-:-:S04]  /*7f30*/  IMAD.X R13, RZ, RZ, R17, P0 ;  /* 0x000000ffff0d7224 */ /* 0x000fc800000e0611 */
[----:B---3--:R-:W-:-:S04]  /*7f40*/  IMAD.WIDE.U32 R4, R13, R10, RZ ;  /* 0x0000000a0d047225 */ /* 0x008fc800078e00ff */
[----:B----4-:R-:W-:-:S04]  /*7f50*/  IMAD.WIDE.U32 R6, P0, R3, R11, R4 ;  /* 0x0000000b03067225 */ /* 0x010fc80007800004 */
[----:B------:R-:W-:-:S04]  /*7f60*/  IMAD.WIDE.U32 R4, R3, R10, RZ ;  /* 0x0000000a03047225 */ /* 0x000fc800078e00ff */
[----:B------:R-:W-:Y:S01]  /*7f70*/  IMAD.X R9, RZ, RZ, RZ, P0 ;  /* 0x000000ffff097224 */ /* 0x000fe200000e06ff */
[----:B------:R-:W-:Y:S01]  /*7f80*/  IADD3 RZ, P0, R5, R6, RZ ;  /* 0x0000000605ff7210 */ /* 0x000fe20007f1e0ff */
[----:B------:R-:W-:-:S04]  /*7f90*/  IMAD.MOV.U32 R8, RZ, RZ, R7 ;  /* 0x000000ffff087224 */ /* 0x000fc800078e0007 */
[----:B------:R-:W-:-:S08]  /*7fa0*/  IMAD.WIDE.U32.X R8, R13, R11, R8, P0 ;  /* 0x0000000b0d087225 */ /* 0x000fd000000e0408 */
.L_x_288:
[----:B----4-:R-:W4:Y:S01]  /*7fb0*/  LDC.64 R26, c[0x0][0x640] ;  /* 0x00019000ff1a7b82 */ /* 0x010f220000000a00 */
[-CC-:B--2---:R-:W-:Y:S01]  /*7fc0*/  SHF.R.U64 R22, R8, R0.reuse, R9.reuse ;  /* 0x0000000008167219 */ /* 0x184fe20000001209 */
[----:B-1----:R-:W-:Y:S01]  /*7fd0*/  IMAD.MOV R20, RZ, RZ, -R20 ;  /* 0x000000ffff147224 */ /* 0x002fe200078e0a14 */
[----:B------:R-:W-:Y:S01]  /*7fe0*/  SHF.R.U32.HI R0, RZ, R0, R9 ;  /* 0x00000000ff007219 */ /* 0x000fe20000011609 */
[----:B------:R-:W-:Y:S01]  /*7ff0*/  ULDC UR4, c[0x0][0x154] ;  /* 0x0000550000047ab9 */ /* 0x000fe20000000800 */
[----:B0-----:R-:W-:Y:S01]  /*8000*/  IADD3 R3, P0, RZ, -R22, RZ ;  /* 0x80000016ff037210 */ /* 0x001fe20007f1e0ff */
[----:B------:R-:W-:Y:S02]  /*8010*/  IMAD R21, R21, R20, R12 ;  /* 0x0000001415157224 */ /* 0x000fe400078e020c */
[----:B------:R-:W0:Y:S01]  /*8020*/  LDC R6, c[0x0][0x618] ;  /* 0x00018600ff067b82 */ /* 0x000e220000000800 */
[----:B------:R-:W-:Y:S02]  /*8030*/  IMAD.MOV.U32 R7, RZ, RZ, 0x1 ;  /* 0x00000001ff077424 */ /* 0x000fe400078e00ff */
[----:B---3--:R-:W-:-:S04]  /*8040*/  IMAD.X R5, RZ, RZ, ~R0, P0 ;  /* 0x000000ffff057224 */ /* 0x008fc800000e0e00 */
[-C--:B------:R-:W-:Y:S01]  /*8050*/  IMAD R0, R5, R14.reuse, RZ ;  /* 0x0000000e05007224 */ /* 0x080fe200078e02ff */
[----:B------:R-:W1:Y:S01]  /*8060*/  LDC R8, c[0x0][0x608] ;  /* 0x00018200ff087b82 */ /* 0x000e620000000800 */
[----:B------:R-:W-:-:S04]  /*8070*/  IMAD.WIDE.U32 R4, R3, R14, R16 ;  /* 0x0000000e03047225 */ /* 0x000fc800078e0010 */
[----:B------:R-:W-:Y:S01]  /*8080*/  IMAD R3, R3, R15, R0 ;  /* 0x0000000f03037224 */ /* 0x000fe200078e0200 */
[----:B------:R-:W-:Y:S02]  /*8090*/  I2FP.F32.U32 R0, R23 ;  /* 0x0000001700007245 */ /* 0x000fe40000201000 */
[----:B------:R-:W2:Y:S01]  /*80a0*/  LDC R24, c[0x0][0x658] ;  /* 0x00019600ff187b82 */ /* 0x000ea20000000800 */
[----:B------:R-:W-:Y:S01]  /*80b0*/  IMAD.IADD R3, R5, 0x1, R3 ;  /* 0x0000000105037824 */ /* 0x000fe200078e0203 */
[----:B----4-:R-:W-:Y:S01]  /*80c0*/  ISETP.NE.U32.AND P0, PT, R26, RZ, PT ;  /* 0x000000ff1a00720c */ /* 0x010fe20003f05070 */
[----:B------:R-:W-:Y:S01]  /*80d0*/  FMUL R0, R0, UR4 ;  /* 0x0000000400007c20 */ /* 0x000fe20008400000 */
[----:B------:R-:W-:Y:S02]  /*80e0*/  IMAD.MOV.U32 R5, RZ, RZ, -0x1 ;  /* 0xffffffffff057424 */ /* 0x000fe400078e00ff */
[----:B------:R-:W-:Y:S01]  /*80f0*/  ISETP.NE.AND.EX P0, PT, R27, RZ, PT, P0 ;  /* 0x000000ff1b00720c */ /* 0x000fe20003f05300 */
[----:B------:R3:W4:Y:S01]  /*8100*/  F2I.U32.TRUNC.NTZ R13, R0 ;  /* 0x00000000000d7305 */ /* 0x000722000020f000 */
[----:B------:R-:W3:Y:S01]  /*8110*/  LDC R20, c[0x0][0x148] ;  /* 0x00005200ff147b82 */ /* 0x000ee20000000800 */
[----:B0-----:R-:W-:-:S02]  /*8120*/  SHF.R.U64 R12, R4, R6, R3 ;  /* 0x00000006040c7219 */ /* 0x001fc40000001203 */
[----:B------:R-:W-:-:S05]  /*8130*/  SHF.R.U32.HI R3, RZ, R6, R3 ;  /* 0x00000006ff037219 */ /* 0x000fca0000011603 */
[----:B------:R-:W0:Y:S01]  /*8140*/  LDC R15, c[0x0][0x600] ;  /* 0x00018000ff0f7b82 */ /* 0x000e220000000800 */
[-CC-:B-1----:R-:W-:Y:S02]  /*8150*/  SHF.R.U64 R10, R12, R8.reuse, R3.reuse ;  /* 0x000000080c0a7219 */ /* 0x182fe40000001203 */
[----:B------:R-:W-:-:S05]  /*8160*/  SHF.R.U32.HI R3, RZ, R8, R3 ;  /* 0x00000008ff037219 */ /* 0x000fca0000011603 */
[----:B------:R-:W1:Y:S01]  /*8170*/  LDC R28, c[0x0][0x648] ;  /* 0x00019200ff1c7b82 */ /* 0x000e620000000800 */
[-C--:B--2---:R-:W-:Y:S02]  /*8180*/  SHF.L.U32 R4, R5, R24.reuse, RZ ;  /* 0x0000001805047219 */ /* 0x084fe400000006ff */
[--C-:B------:R-:W-:Y:S02]  /*8190*/  SHF.R.U64 R14, R10, R24, R3.reuse ;  /* 0x000000180a0e7219 */ /* 0x100fe40000001203 */
[----:B------:R-:W-:Y:S02]  /*81a0*/  LOP3.LUT R25, RZ, R4, RZ, 0x33, !PT ;  /* 0x00000004ff197212 */ /* 0x000fe400078e33ff */
[-C--:B------:R-:W-:Y:S01]  /*81b0*/  SHF.R.U32.HI R5, RZ, R24.reuse, R3 ;  /* 0x00000018ff057219 */ /* 0x080fe20000011603 */
[----:B------:R-:W2:Y:S01]  /*81c0*/  LDC R29, c[0x0][0x638] ;  /* 0x00018e00ff1d7b82 */ /* 0x000ea20000000800 */
[----:B------:R-:W-:Y:S01]  /*81d0*/  SHF.L.U32 R152, R7, R24, RZ ;  /* 0x0000001807987219 */ /* 0x000fe200000006ff */
[----:B------:R-:W-:-:S06]  /*81e0*/  IMAD.MOV.U32 R4, RZ, RZ, R14 ;  /* 0x000000ffff047224 */ /* 0x000fcc00078e000e */
[----:B------:R-:W0:Y:S01]  /*81f0*/  LDC R30, c[0x0][0x610] ;  /* 0x00018400ff1e7b82 */ /* 0x000e220000000800 */
[----:B----4-:R-:W-:Y:S05]  /*8200*/  @!P0 BRA `(.L_x_289) ;  /* 0x0000000000288947 */ /* 0x010fea0003800000 */
[----:B------:R-:W4:Y:S02]  /*8210*/  LDC R3, c[0x0][0x64c] ;  /* 0x00019300ff037b82 */ /* 0x000f240000000800 */
[----:B----4-:R-:W-:-:S05]  /*8220*/  IADD3 R3, P0, R14, R3, RZ ;  /* 0x000000030e037210 */ /* 0x010fca0007f1e0ff */
        /* <DEDUP_REMOVED lines=8> */
.L_x_289:
[----:B------:R-:W-:Y:S01]  /*82b0*/  ISETP.NE.AND P0, PT, R2, 0x1, PT ;  /* 0x000000010200780c */ /* 0x000fe20003f05270 */
[----:B0-----:R-:W-:Y:S01]  /*82c0*/  VIADD R7, R15, 0xffffffff ;  /* 0xffffffff0f077836 */ /* 0x001fe20000000000 */
[----:B-1-3--:R-:W-:Y:S01]  /*82d0*/  SHF.R.U64 R0, R4, R28, R5 ;  /* 0x0000001c04007219 */ /* 0x00afe20000001205 */
[----:B------:R-:W-:Y:S01]  /*82e0*/  IMAD.MOV R13, RZ, RZ, -R13 ;  /* 0x000000ffff0d7224 */ /* 0x000fe200078e0a0d */
[----:B------:R-:W-:Y:S01]  /*82f0*/  LOP3.LUT R5, R10, R25, RZ, 0xc0, !PT ;  /* 0x000000190a057212 */ /* 0x000fe200078ec0ff */
[----:B------:R-:W-:Y:S02]  /*8300*/  IMAD.MOV.U32 R4, RZ, RZ, 0x1 ;  /* 0x00000001ff047424 */ /* 0x000fe400078e00ff */
[----:B------:R-:W-:Y:S02]  /*8310*/  IMAD.MOV R3, RZ, RZ, -R0 ;  /* 0x000000ffff037224 */ /* 0x000fe400078e0a00 */
[----:B------:R-:W-:Y:S01]  /*8320*/  IMAD R152, R152, R0, R5 ;  /* 0x0000000098987224 */ /* 0x000fe200078e0205 */
[----:B------:R-:W-:Y:S01]  /*8330*/  LOP3.LUT R5, R12, R7, RZ, 0xc0, !PT ;  /* 0x000000070c057212 */ /* 0x000fe200078ec0ff */
[----:B--2---:R-:W-:-:S02]  /*8340*/  IMAD R0, R3, R29, R14 ;  /* 0x0000001d03007224 */ /* 0x004fc400078e020e */
[----:B------:R-:W-:Y:S02]  /*8350*/  @P0 IMAD R21, R20, R13, R23 ;  /* 0x0000000d14150224 */ /* 0x000fe400078e0217 */
[----:B------:R-:W-:Y:S01]  /*8360*/  IMAD R3, R0, R15, R5 ;  /* 0x0000000f00037224 */ /* 0x000fe200078e0205 */
[----:B------:R-:W-:Y:S01]  /*8370*/  PRMT R0, R4, 0x7610, R0 ;  /* 0x0000761004007816 */ /* 0x000fe20000000000 */
[----:B------:R-:W-:-:S05]  /*8380*/  IMAD R152, R152, R30, R21 ;  /* 0x0000001e98987224 */ /* 0x000fca00078e0215 */
[----:B------:R-:W-:Y:S02]  /*8390*/  SEL R23, R3, R152, !P0 ;  /* 0x0000009803177207 */ /* 0x000fe40004000000 */
[----:B------:R-:W-:-:S07]  /*83a0*/  SEL R152, R152, R3, !P0 ;  /* 0x0000000398987207 */ /* 0x000fce0004000000 */
.L_x_287:
[----:B------:R-:W-:-:S13]  /*83b0*/  LOP3.LUT P0, RZ, R0, 0xff, RZ, 0xc0, !PT ;  /* 0x000000ff00ff7812 */ /* 0x000fda000780c0ff */
[----:B------:R-:W-:Y:S05]  /*83c0*/  @P0 BRA `(.L_x_290) ;  /* 0xffffff8800e00947 */ /* 0x000fea000383ffff */
[----:B------:R-:W-:Y:S05]  /*83d0*/  EXIT ;  /* 0x000000000000794d */ /* 0x000fea0003800000 */
.L_x_3:
[----:B0-----:R-:W-:Y:S01]  /*83e0*/  ULDC.64 UR4, c[0x0][0x650] ;  /* 0x0001940000047ab9 */ /* 0x001fe20000000a00 */
        /* <DEDUP_REMOVED lines=25> */
.L_x_292:
[--C-:B------:R-:W-:Y:S01]  /*8580*/  SHF.R.U64 R12, R10, R14, R11.reuse ;  /* 0x0000000e0a0c7219 */ /* 0x100fe2000000120b */
[----:B------:R-:W0:Y:S01]  /*8590*/  LDC R22, c[0x0][0x618] ;  /* 0x00018600ff167b82 */ /* 0x000e220000000800 */
[----:B------:R-:W-:Y:S01]  /*85a0*/  I2FP.F32.U32 R6, R4 ;  /* 0x0000000400067245 */ /* 0x000fe20000201000 */
[----:B------:R-:W-:Y:S01]  /*85b0*/  ULDC UR4, c[0x0][0x150] ;  /* 0x0000540000047ab9 */ /* 0x000fe20000000800 */
[----:B------:R-:W-:Y:S02]  /*85c0*/  SHF.R.U32.HI R5, RZ, R14, R11 ;  /* 0x0000000eff057219 */ /* 0x000fe4000001160b */
[----:B------:R-:W-:Y:S01]  /*85d0*/  IADD3 R9, P0, RZ, -R12, RZ ;  /* 0x8000000cff097210 */ /* 0x000fe20007f1e0ff */
[----:B------:R-:W-:Y:S01]  /*85e0*/  FMUL R11, R6, UR4 ;  /* 0x00000004060b7c20 */ /* 0x000fe20008400000 */
[----:B------:R-:W-:Y:S01]  /*85f0*/  ULDC UR4, c[0x0][0x154] ;  /* 0x0000550000047ab9 */ /* 0x000fe20000000800 */
[----:B------:R-:W1:Y:S02]  /*8600*/  LDC.64 R24, c[0x0][0x640] ;  /* 0x00019000ff187b82 */ /* 0x000e640000000a00 */
[----:B------:R-:W-:-:S02]  /*8610*/  IMAD.X R5, RZ, RZ, ~R5, P0 ;  /* 0x000000ffff057224 */ /* 0x000fc400000e0e05 */
[----:B------:R-:W2:Y:S01]  /*8620*/  F2I.U32.TRUNC.NTZ R11, R11 ;  /* 0x0000000b000b7305 */ /* 0x000ea2000020f000 */
[----:B------:R-:W-:-:S03]  /*8630*/  IMAD.WIDE.U32 R6, R9, R20, R16 ;  /* 0x0000001409067225 */ /* 0x000fc600078e0010 */
[----:B------:R-:W3:Y:S01]  /*8640*/  LDC R13, c[0x0][0x144] ;  /* 0x00005100ff0d7b82 */ /* 0x000ee20000000800 */
[----:B------:R-:W-:-:S04]  /*8650*/  IMAD R8, R5, R20, RZ ;  /* 0x0000001405087224 */ /* 0x000fc800078e02ff */
[----:B------:R-:W-:Y:S02]  /*8660*/  IMAD R5, R9, R21, R8 ;  /* 0x0000001509057224 */ /* 0x000fe400078e0208 */
[----:B------:R-:W-:Y:S01]  /*8670*/  IMAD.MOV.U32 R8, RZ, RZ, -0x1 ;  /* 0xffffffffff087424 */ /* 0x000fe200078e00ff */
[----:B------:R-:W4:Y:S01]  /*8680*/  LDC R14, c[0x0][0x608] ;  /* 0x00018200ff0e7b82 */ /* 0x000f220000000800 */
[----:B------:R-:W-:Y:S01]  /*8690*/  IMAD.IADD R5, R7, 0x1, R5 ;  /* 0x0000000107057824 */ /* 0x000fe200078e0205 */
[----:B------:R-:W-:-:S04]  /*86a0*/  I2FP.F32.U32 R7, R3 ;  /* 0x0000000300077245 */ /* 0x000fc80000201000 */
[-C--:B0-----:R-:W-:Y:S01]  /*86b0*/  SHF.R.U64 R10, R6, R22.reuse, R5 ;  /* 0x00000016060a7219 */ /* 0x081fe20000001205 */
[----:B--2---:R-:W-:Y:S01]  /*86c0*/  IMAD.MOV R6, RZ, RZ, -R11 ;  /* 0x000000ffff067224 */ /* 0x004fe200078e0a0b */
[----:B------:R-:W0:Y:S01]  /*86d0*/  LDC R9, c[0x0][0x658] ;  /* 0x00019600ff097b82 */ /* 0x000e220000000800 */
[----:B-1----:R-:W-:Y:S01]  /*86e0*/  ISETP.NE.U32.AND P0, PT, R24, RZ, PT ;  /* 0x000000ff1800720c */ /* 0x002fe20003f05070 */
[----:B------:R-:W-:Y:S01]  /*86f0*/  FMUL R7, R7, UR4 ;  /* 0x0000000407077c20 */ /* 0x000fe20008400000 */
[----:B------:R-:W-:Y:S02]  /*8700*/  SHF.R.U32.HI R5, RZ, R22, R5 ;  /* 0x00000016ff057219 */ /* 0x000fe40000011605 */
[----:B------:R-:W-:-:S03]  /*8710*/  ISETP.NE.AND.EX P0, PT, R25, RZ, PT, P0 ;  /* 0x000000ff1900720c */ /* 0x000fc60003f05300 */
[----:B------:R-:W1:Y:S01]  /*8720*/  LDC R20, c[0x0][0x148] ;  /* 0x00005200ff147b82 */ /* 0x000e620000000800 */
[----:B---3--:R-:W-:Y:S02]  /*8730*/  IMAD R23, R13, R6, R4 ;  /* 0x000000060d177224 */ /* 0x008fe400078e0204 */
[----:B------:R-:W-:-:S05]  /*8740*/  IMAD.MOV.U32 R6, RZ, RZ, 0x1 ;  /* 0x00000001ff067424 */ /* 0x000fca00078e00ff */
[----:B------:R-:W2:Y:S01]  /*8750*/  LDC R21, c[0x0][0x600] ;  /* 0x00018000ff157b82 */ /* 0x000ea20000000800 */
[-CC-:B----4-:R-:W-:Y:S02]  /*8760*/  SHF.R.U64 R13, R10, R14.reuse, R5.reuse ;  /* 0x0000000e0a0d7219 */ /* 0x190fe40000001205 */
[----:B------:R-:W-:Y:S02]  /*8770*/  SHF.R.U32.HI R4, RZ, R14, R5 ;  /* 0x0000000eff047219 */ /* 0x000fe40000011605 */
[----:B------:R3:W4:Y:S03]  /*8780*/  F2I.U32.TRUNC.NTZ R14, R7 ;  /* 0x00000007000e7305 */ /* 0x000726000020f000 */
[----:B------:R-:W1:Y:S01]  /*8790*/  LDC R26, c[0x0][0x648] ;  /* 0x00019200ff1a7b82 */ /* 0x000e620000000800 */
[-C--:B0-----:R-:W-:Y:S02]  /*87a0*/  SHF.R.U64 R15, R13, R9.reuse, R4 ;  /* 0x000000090d0f7219 */ /* 0x081fe40000001204 */
[----:B------:R-:W-:-:S02]  /*87b0*/  SHF.L.U32 R8, R8, R9, RZ ;  /* 0x0000000908087219 */ /* 0x000fc400000006ff */
[-C--:B------:R-:W-:Y:S01]  /*87c0*/  SHF.R.U32.HI R5, RZ, R9.reuse, R4 ;  /* 0x00000009ff057219 */ /* 0x080fe20000011604 */
[----:B------:R-:W-:Y:S01]  /*87d0*/  IMAD.MOV.U32 R4, RZ, RZ, R15 ;  /* 0x000000ffff047224 */ /* 0x000fe200078e000f */
[----:B------:R-:W-:Y:S01]  /*87e0*/  SHF.L.U32 R22, R6, R9, RZ ;  /* 0x0000000906167219 */ /* 0x000fe200000006ff */
[----:B------:R-:W0:Y:S01]  /*87f0*/  LDC R27, c[0x0][0x638] ;  /* 0x00018e00ff1b7b82 */ /* 0x000e220000000800 */
[----:B------:R-:W-:-:S07]  /*8800*/  LOP3.LUT R28, RZ, R8, RZ, 0x33, !PT ;  /* 0x00000008ff1c7212 */ /* 0x000fce00078e33ff */
        /* <DEDUP_REMOVED lines=12> */
.L_x_293:
[----:B------:R-:W-:Y:S01]  /*88d0*/  ISETP.NE.AND P0, PT, R2, 0x1, PT ;  /* 0x000000010200780c */ /* 0x000fe20003f05270 */
[----:B--2---:R-:W-:Y:S01]  /*88e0*/  VIADD R7, R21, 0xffffffff ;  /* 0xffffffff15077836 */ /* 0x004fe20000000000 */
[----:B-1----:R-:W-:Y:S01]  /*88f0*/  SHF.R.U64 R5, R4, R26, R5 ;  /* 0x0000001a04057219 */ /* 0x002fe20000001205 */
[----:B------:R-:W-:Y:S01]  /*8900*/  IMAD.MOV R14, RZ, RZ, -R14 ;  /* 0x000000ffff0e7224 */ /* 0x000fe200078e0a0e */
[----:B------:R-:W-:Y:S01]  /*8910*/  LOP3.LUT R4, R13, R28, RZ, 0xc0, !PT ;  /* 0x0000001c0d047212 */ /* 0x000fe200078ec0ff */
[----:B------:R-:W-:Y:S01]  /*8920*/  IMAD.MOV.U32 R8, RZ, RZ, R12 ;  /* 0x000000ffff087224 */ /* 0x000fe200078e000c */
[----:B------:R-:W-:Y:S01]  /*8930*/  LOP3.LUT R10, R10, R7, RZ, 0xc0, !PT ;  /* 0x000000070a0a7212 */ /* 0x000fe200078ec0ff */
[----:B------:R-:W-:Y:S02]  /*8940*/  IMAD.MOV R6, RZ, RZ, -R5 ;  /* 0x000000ffff067224 */ /* 0x000fe400078e0a05 */
[----:B------:R-:W-:-:S04]  /*8950*/  IMAD R4, R22, R5, R4 ;  /* 0x0000000516047224 */ /* 0x000fc800078e0204 */
[----:B------:R-:W-:Y:S02]  /*8960*/  @P0 IMAD R23, R20, R14, R3 ;  /* 0x0000000e14170224 */ /* 0x000fe400078e0203 */
[----:B0-----:R-:W-:Y:S02]  /*8970*/  IMAD R3, R6, R27, R15 ;  /* 0x0000001b06037224 */ /* 0x001fe400078e020f */
[----:B------:R-:W-:Y:S02]  /*8980*/  IMAD R7, R4, R29, R23 ;  /* 0x0000001d04077224 */ /* 0x000fe400078e0217 */
[----:B------:R-:W-:Y:S02]  /*8990*/  IMAD R4, R3, R21, R10 ;  /* 0x0000001503047224 */ /* 0x000fe400078e020a */
[----:B------:R-:W-:-:S03]  /*89a0*/  IMAD.MOV.U32 R6, RZ, RZ, 0x1 ;  /* 0x00000001ff067424 */ /* 0x000fc600078e00ff */
[----:B------:R-:W-:Y:S02]  /*89b0*/  SEL R9, R4, R7, !P0 ;  /* 0x0000000704097207 */ /* 0x000fe40004000000 */
[----:B------:R-:W-:-:S07]  /*89c0*/  SEL R7, R7, R4, !P0 ;  /* 0x0000000407077207 */ /* 0x000fce0004000000 */
.L_x_291:
[----:B------:R-:W-:-:S08]  /*89d0*/  NOP ;  /* 0x0000000000007918 */ /* 0x000fd00000000000 */
[----:B------:R-:W0:-:S00]  /*89e0*/  USETMAXREG.DEALLOC.CTAPOOL 0x28 ;  /* 0x00000028000079c8 */ /* 0x000e0000080e0500 */
[----:B0-----:R-:W-:-:S13]  /*89f0*/  ISETP.NE.AND P0, PT, R0, RZ, PT ;  /* 0x000000ff0000720c */ /* 0x001fda0003f05270 */
[----:B------:R-:W-:Y:S05]  /*8a00*/  @P0 EXIT ;  /* 0x000000000000094d */ /* 0x000fea0003800000 */
[----:B------:R-:W-:Y:S01]  /*8a10*/  LOP3.LUT P0, RZ, R6, 0xff, RZ, 0xc0, !PT ;  /* 0x000000ff06ff7812 */ /* 0x000fe2000780c0ff */
[----:B------:R-:W-:Y:S02]  /*8a20*/  IMAD.MOV.U32 R0, RZ, RZ, 0x1 ;  /* 0x00000001ff007424 */ /* 0x000fe400078e00ff */
[----:B------:R-:W-:-:S10]  /*8a30*/  IMAD.MOV.U32 R12, RZ, RZ, RZ ;  /* 0x000000ffff0c7224 */ /* 0x000fd400078e00ff */
[----:B------:R-:W-:Y:S05]  /*8a40*/  @!P0 BRA `(.L_x_294) ;  /* 0x0000000c00308947 */ /* 0x000fea0003800000 */
[----:B------:R-:W0:Y:S01]  /*8a50*/  LDC R0, c[0x0][0x28c] ;  /* 0x0000a300ff007b82 */ /* 0x000e220000000800 */
[----:B------:R-:W-:Y:S01]  /*8a60*/  ULDC UR5, c[0x0][0x600] ;  /* 0x0001800000057ab9 */ /* 0x000fe20000000800 */
[----:B------:R-:W-:Y:S01]  /*8a70*/  ULDC UR4, c[0x0][0xc] ;  /* 0x0000030000047ab9 */ /* 0x000fe20000000800 */
[----:B------:R-:W-:Y:S01]  /*8a80*/  UIADD3 UR16, UR5, -0x1, URZ ;  /* 0xffffffff05107890 */ /* 0x000fe2000fffe03f */
[C---:B------:R-:W-:Y:S01]  /*8a90*/  LOP3.LUT P2, RZ, R18.reuse, 0x7f, RZ, 0xc0, !PT ;  /* 0x0000007f12ff7812 */ /* 0x040fe2000784c0ff */
[----:B------:R-:W-:Y:S01]  /*8aa0*/  ULDC UR6, c[0x0][0x658] ;  /* 0x0001960000067ab9 */ /* 0x000fe20000000800 */
[----:B------:R-:W-:Y:S01]  /*8ab0*/  ULDC UR5, c[0x0][0x10] ;  /* 0x0000040000057ab9 */ /* 0x000fe20000000800 */
[----:B------:R-:W-:Y:S01]  /*8ac0*/  UMOV UR7, 0xffffffff ;  /* 0xffffffff00077882 */ /* 0x000fe20000000000 */
[----:B------:R-:W-:Y:S01]  /*8ad0*/  UMOV UR8, 0x1 ;  /* 0x0000000100087882 */ /* 0x000fe20000000000 */
[----:B------:R-:W-:Y:S01]  /*8ae0*/  UIMAD.WIDE.U32 UR4, UR4, UR5, URZ ;  /* 0x00000005040472a5 */ /* 0x000fe2000f8e003f */
[----:B------:R-:W-:Y:S01]  /*8af0*/  LOP3.LUT P0, RZ, R18, 0x1f, RZ, 0xc0, !PT ;  /* 0x0000001f12ff7812 */ /* 0x000fe2000780c0ff */
[----:B------:R-:W-:Y:S01]  /*8b00*/  USHF.L.U32 UR7, UR7, UR6, URZ ;  /* 0x0000000607077299 */ /* 0x000fe2000800063f */
[----:B------:R-:W-:Y:S01]  /*8b10*/  BSSY B0, `(.L_x_294) ;  /* 0x00000bf000007945 */ /* 0x000fe20003800000 */
[----:B------:R-:W-:Y:S01]  /*8b20*/  USHF.L.U32 UR18, UR8, UR6, URZ ;  /* 0x0000000608127299 */ /* 0x000fe2000800063f */
[----:B------:R-:W-:Y:S01]  /*8b30*/  IMAD.MOV.U32 R13, RZ, RZ, 0x1 ;  /* 0x00000001ff0d7424 */ /* 0x000fe200078e00ff */
[----:B------:R-:W-:Y:S01]  /*8b40*/  LOP3.LUT R11, R19, 0x2, RZ, 0xfc, !PT ;  /* 0x00000002130b7812 */ /* 0x000fe200078efcff */
[----:B------:R-:W-:Y:S01]  /*8b50*/  ULDC UR6, c[0x0][0x14] ;  /* 0x0000050000067ab9 */ /* 0x000fe20000000800 */
[----:B------:R-:W-:Y:S01]  /*8b60*/  PLOP3.LUT P0, PT, P0, P2, PT, 0x8a, 0x0 ;  /* 0x000000000000781c */ /* 0x000fe20000705172 */
[----:B------:R-:W-:Y:S01]  /*8b70*/  UIMAD.WIDE.U32 UR20, UR4, UR6, URZ ;  /* 0x00000006041472a5 */ /* 0x000fe2000f8e003f */
[----:B------:R-:W-:Y:S01]  /*8b80*/  IMAD.MOV.U32 R12, RZ, RZ, RZ ;  /* 0x000000ffff0c7224 */ /* 0x000fe200078e00ff */
[----:B------:R-:W-:-:S02]  /*8b90*/  UIMAD UR13, UR5, UR6, URZ ;  /* 0x00000006050d72a4 */ /* 0x000fc4000f8e023f */
[----:B------:R-:W-:Y:S01]  /*8ba0*/  ULOP3.LUT UR17, URZ, UR7, URZ, 0x33, !UPT ;  /* 0x000000073f117292 */ /* 0x000fe2000f8e333f */
[----:B0-----:R-:W-:Y:S01]  /*8bb0*/  VIADD R0, R0, 0x1f ;  /* 0x0000001f00007836 */ /* 0x001fe20000000000 */
[----:B------:R-:W-:Y:S01]  /*8bc0*/  UIADD3 UR13, UR21, UR13, URZ ;  /* 0x0000000d150d7290 */ /* 0x000fe2000fffe03f */
[----:B------:R-:W-:-:S03]  /*8bd0*/  ULDC.64 UR22, c[0x0][0x198] ;  /* 0x0000660000167ab9 */ /* 0x000fc60000000a00 */
[----:B------:R-:W-:-:S04]  /*8be0*/  SHF.R.S32.HI R3, RZ, 0x1f, R0 ;  /* 0x0000001fff037819 */ /* 0x000fc80000011400 */
[----:B------:R-:W-:Y:S01]  /*8bf0*/  LEA.HI R3, R3, R0, RZ, 0x5 ;  /* 0x0000000003037211 */ /* 0x000fe200078f28ff */
[----:B------:R-:W-:-:S03]  /*8c00*/  IMAD.MOV.U32 R0, RZ, RZ, 0x1 ;  /* 0x00000001ff007424 */ /* 0x000fc600078e00ff */
[----:B------:R-:W-:-:S05]  /*8c10*/  SHF.R.S32.HI R3, RZ, 0x5, R3 ;  /* 0x00000005ff037819 */ /* 0x000fca0000011403 */
[----:B------:R-:W-:-:S07]  /*8c20*/  VIADD R10, R3, 0x1 ;  /* 0x00000001030a7836 */ /* 0x000fce0000000000 */
.L_x_306:
[----:B------:R-:W-:-:S03]  /*8c30*/  UMOV UR4, 0xffffffff ;  /* 0xffffffff00047882 */ /* 0x000fc60000000000 */
[----:B------:R-:W-:Y:S05]  /*8c40*/  BRA.DIV UR4, `(.L_x_295) ;  /* 0x0000000e04bc7947 */ /* 0x000fea000b800000 */
[----:B------:R-:W-:-:S13]  /*8c50*/  ELECT P6, URZ, PT ;  /* 0x00000000003f782f */ /* 0x000fda00038c0000 */
.L_x_318:
[----:B------:R-:W0:Y:S01]  /*8c60*/  LDC R4, c[0x0][0x28c] ;  /* 0x0000a300ff047b82 */ /* 0x000e220000000800 */
[----:B------:R-:W-:Y:S01]  /*8c70*/  BSSY B1, `(.L_x_296) ;  /* 0x0000037000017945 */ /* 0x000fe20003800000 */
[----:B0-----:R-:W-:-:S13]  /*8c80*/  ISETP.LT.OR P6, PT, R4, 0x1, !P6 ;  /* 0x000000010400780c */ /* 0x001fda00077c1670 */
[----:B------:R-:W-:Y:S05]  /*8c90*/  @P6 BRA `(.L_x_297) ;  /* 0x0000000000d06947 */ /* 0x000fea0003800000 */
[----:B------:R-:W-:Y:S02]  /*8ca0*/  IMAD.SHL.U32 R15, R9, 0x100, RZ ;  /* 0x00000100090f7824 */ /* 0x000fe400078e00ff */
[----:B------:R-:W-:Y:S02]  /*8cb0*/  IMAD.SHL.U32 R18, R7, 0x80, RZ ;  /* 0x0000008007127824 */ /* 0x000fe400078e00ff */
[----:B------:R-:W-:Y:S02]  /*8cc0*/  IMAD.MOV.U32 R20, RZ, RZ, RZ ;  /* 0x000000ffff147224 */ /* 0x000fe400078e00ff */
[----:B------:R-:W-:Y:S02]  /*8cd0*/  IMAD.MOV.U32 R4, RZ, RZ, R10 ;  /* 0x000000ffff047224 */ /* 0x000fe400078e000a */
[----:B------:R-:W-:Y:S02]  /*8ce0*/  IMAD.MOV.U32 R5, RZ, RZ, R0 ;  /* 0x000000ffff057224 */ /* 0x000fe400078e0000 */
[----:B------:R-:W-:-:S07]  /*8cf0*/  IMAD.MOV.U32 R6, RZ, RZ, R12 ;  /* 0x000000ffff067224 */ /* 0x000fce00078e000c */
.L_x_301:
[----:B------:R-:W0:Y:S01]  /*8d00*/  S2R R14, SR_CgaCtaId ;  /* 0x00000000000e7919 */ /* 0x000e220000008800 */
[----:B------:R-:W-:Y:S01]  /*8d10*/  MOV R7, 0x400 ;  /* 0x0000040000077802 */ /* 0x000fe20000000f00 */
[----:B------:R-:W1:Y:S03]  /*8d20*/  @!P2 LDC R9, c[0x0][0x500] ;  /* 0x00014000ff09ab82 */ /* 0x000e660000000800 */
[----:B0-----:R-:W-:Y:S02]  /*8d30*/  LEA R21, R14, R7, 0x18 ;  /* 0x000000070e157211 */ /* 0x001fe400078ec0ff */
[----:B------:R-:W-:-:S03]  /*8d40*/  SHF.L.U32 R7, R5, 0x1f, RZ ;  /* 0x0000001f05077819 */ /* 0x000fc600000006ff */
[----:B------:R-:W-:-:S04]  /*8d50*/  IMAD R14, R6, 0x8, R21 ;  /* 0x00000008060e7824 */ /* 0x000fc800078e0215 */
[----:B------:R-:W0:Y:S02]  /*8d60*/  SYNCS.PHASECHK.TRANS64.TRYWAIT P1, [R14+URZ+0x28], R7 ;  /* 0x000028070e0075a7 */ /* 0x000e24000802017f */
[----:B01----:R-:W-:Y:S05]  /*8d70*/  @!P1 BRA `(.L_x_298) ;  /* 0x0000000c00909947 */ /* 0x003fea0003800000 */
.L_x_319:
[----:B0-----:R-:W-:Y:S01]  /*8d80*/  PRMT R7, R11, 0x9910, RZ ;  /* 0x000099100b077816 */ /* 0x001fe200000000ff */
[----:B------:R0:W-:Y:S03]  /*8d90*/  @!P2 SYNCS.ARRIVE.TRANS64 RZ, [R14+URZ], R9 ;  /* 0x000000090effa9a7 */ /* 0x0001e6000800003f */
[----:B------:R-:W-:-:S13]  /*8da0*/  ISETP.NE.AND P1, PT, R7, 0x2, PT ;  /* 0x000000020700780c */ /* 0x000fda0003f25270 */
[----:B0-----:R-:W-:Y:S05]  /*8db0*/  @P1 BRA `(.L_x_299) ;  /* 0x0000000000041947 */ /* 0x001fea0003800000 */
[----:B------:R-:W-:Y:S01]  /*8dc0*/  BPT.TRAP 0x1 ;  /* 0x000000040000795c */ /* 0x000fe20000300000 */
.L_x_299:
[----:B------:R-:W-:Y:S05]  /*8dd0*/  @P0 BRA `(.L_x_300) ;  /* 0x0000000000040947 */ /* 0x000fea0003800000 */
[----:B------:R-:W-:Y:S01]  /*8de0*/  BPT.TRAP 0x1 ;  /* 0x000000040000795c */ /* 0x000fe20000300000 */
.L_x_300:
[--C-:B------:R-:W-:Y:S01]  /*8df0*/  IMAD R7, R6, 0x1000, R21.reuse ;  /* 0x0000100006077824 */ /* 0x100fe200078e0215 */
[----:B------:R-:W-:Y:S01]  /*8e00*/  R2UR UR9, R14 ;  /* 0x000000000e0972ca */ /* 0x000fe200000e0000 */
[----:B------:R-:W-:Y:S01]  /*8e10*/  IMAD R21, R6, 0x2000, R21 ;  /* 0x0000200006157824 */ /* 0x000fe200078e0215 */
[----:B------:R-:W-:Y:S01]  /*8e20*/  UIADD3 UR4, UP0, UR22, 0xf0, URZ ;  /* 0x000000f016047890 */ /* 0x000fe2000ff1e03f */
[----:B------:R-:W-:Y:S01]  /*8e30*/  VIADD R4, R4, 0xffffffff ;  /* 0xffffffff04047836 */ /* 0x000fe20000000000 */
[----:B------:R-:W-:Y:S01]  /*8e40*/  R2UR UR5, R7 ;  /* 0x00000000070572ca */ /* 0x000fe200000e0000 */
[----:B------:R-:W-:Y:S01]  /*8e50*/  UIADD3 UR24, UP1, UR22, 0x1f0, URZ ;  /* 0x000001f016187890 */ /* 0x000fe2000ff3e03f */
[----:B------:R-:W-:Y:S01]  /*8e60*/  R2UR UR8, R21 ;  /* 0x00000000150872ca */ /* 0x000fe200000e0000 */
[----:B------:R-:W-:Y:S01]  /*8e70*/  VIADD R6, R6, 0x1 ;  /* 0x0000000106067836 */ /* 0x000fe20000000000 */
[----:B------:R-:W-:Y:S01]  /*8e80*/  R2UR UR11, R18 ;  /* 0x00000000120b72ca */ /* 0x000fe200000e0000 */
[----:B------:R-:W-:Y:S01]  /*8e90*/  UIADD3.X UR25, URZ, UR23, URZ, UP1, !UPT ;  /* 0x000000173f197290 */ /* 0x000fe20008ffe43f */
[----:B------:R-:W-:Y:S01]  /*8ea0*/  R2UR UR10, R20 ;  /* 0x00000000140a72ca */ /* 0x000fe200000e0000 */
[----:B------:R-:W-:Y:S01]  /*8eb0*/  UMOV UR6, 0x0 ;  /* 0x0000000000067882 */ /* 0x000fe20000000000 */
[----:B------:R-:W-:Y:S01]  /*8ec0*/  R2UR UR12, R8 ;  /* 0x00000000080c72ca */ /* 0x000fe200000e0000 */
[----:B------:R-:W-:Y:S01]  /*8ed0*/  UMOV UR7, 0x10000000 ;  /* 0x1000000000077882 */ /* 0x000fe20000000000 */
[----:B------:R-:W-:Y:S01]  /*8ee0*/  R2UR UR19, R15 ;  /* 0x000000000f1372ca */ /* 0x000fe200000e0000 */
[----:B------:R-:W-:Y:S01]  /*8ef0*/  VIADD R20, R20, 0x20 ;  /* 0x0000002014147836 */ /* 0x000fe20000000000 */
[----:B------:R-:W-:Y:S01]  /*8f00*/  ISETP.GT.AND P3, PT, R4, 0x1, PT ;  /* 0x000000010400780c */ /* 0x000fe20003f64270 */
[----:B------:R-:W-:Y:S01]  /*8f10*/  UIADD3 UR14, UR5, 0x100, URZ ;  /* 0x00000100050e7890 */ /* 0x000fe2000fffe03f */
[----:B------:R-:W-:Y:S01]  /*8f20*/  ISETP.NE.AND P1, PT, R6, 0x5, PT ;  /* 0x000000050600780c */ /* 0x000fe20003f25270 */
[----:B------:R-:W-:-:S02]  /*8f30*/  UIADD3.X UR5, URZ, UR23, URZ, UP0, !UPT ;  /* 0x000000173f057290 */ /* 0x000fc400087fe43f */
[----:B------:R-:W-:Y:S01]  /*8f40*/  UIADD3 UR15, UR8, 0x5100, URZ ;  /* 0x00005100080f7890 */ /* 0x000fe2000fffe03f */
[----:B------:R-:W-:Y:S02]  /*8f50*/  SEL R14, RZ, 0x1, P1 ;  /* 0x00000001ff0e7807 */ /* 0x000fe40000800000 */
[----:B------:R-:W-:Y:S01]  /*8f60*/  UMOV UR8, UR14 ;  /* 0x0000000e00087c82 */ /* 0x000fe20008000000 */
[----:B------:R-:W-:Y:S02]  /*8f70*/  SEL R6, R6, RZ, P1 ;  /* 0x000000ff06067207 */ /* 0x000fe40000800000 */
[----:B------:R-:W-:Y:S01]  /*8f80*/  LOP3.LUT R5, R5, R14, RZ, 0x3c, !PT ;  /* 0x0000000e05057212 */ /* 0x000fe200078e3cff */
[----:B------:R0:W-:Y:S02]  /*8f90*/  UTMALDG.3D [UR8], [UR4], desc[UR6] ;  /* 0x00000608040075b4 */ /* 0x0001e40008011000 */
[----:B0-----:R-:W-:Y:S01]  /*8fa0*/  UMOV UR8, UR15 ;  /* 0x0000000f00087c82 */ /* 0x001fe20008000000 */
[----:B------:R-:W-:-:S02]  /*8fb0*/  UMOV UR11, UR19 ;  /* 0x00000013000b7c82 */ /* 0x000fc40008000000 */
[----:B------:R0:W-:Y:S02]  /*8fc0*/  UTMALDG.3D [UR8], [UR24], desc[UR6] ;  /* 0x00000608180075b4 */ /* 0x0001e40008011000 */
[----:B0-----:R-:W-:Y:S05]  /*8fd0*/  @P3 BRA `(.L_x_301) ;  /* 0xfffffffc00483947 */ /* 0x001fea000383ffff */
.L_x_297:
[----:B------:R-:W-:Y:S05]  /*8fe0*/  BSYNC B1 ;  /* 0x0000000000017941 */ /* 0x000fea0003800000 */
.L_x_296:
[----:B------:R-:W-:Y:S01]  /*8ff0*/  LOP3.LUT P3, RZ, R13, 0xff, RZ, 0xc0, !PT ;  /* 0x000000ff0dff7812 */ /* 0x000fe2000786c0ff */
[----:B------:R-:W-:Y:S01]  /*9000*/  IMAD.IADD R12, R3, 0x1, R12 ;  /* 0x00000001030c7824 */ /* 0x000fe200078e020c */
[----:B------:R-:W-:Y:S01]  /*9010*/  IADD3 R16, P4, R16, UR20, RZ ;  /* 0x0000001410107c10 */ /* 0x000fe2000ff9e0ff */
[----:B------:R-:W-:Y:S01]  /*9020*/  ULDC.64 UR4, c[0x0][0x650] ;  /* 0x0001940000047ab9 */ /* 0x000fe20000000a00 */
[----:B------:R-:W-:Y:S01]  /*9030*/  BSSY B1, `(.L_x_302) ;  /* 0x000006a000017945 */ /* 0x000fe20003800000 */
[----:B------:R-:W-:Y:S01]  /*9040*/  IMAD.MOV.U32 R9, RZ, RZ, -0x1 ;  /* 0xffffffffff097424 */ /* 0x000fe200078e00ff */
[----:B------:R-:W-:Y:S01]  /*9050*/  ISETP.GT.U32.AND P1, PT, R12, 0x4, PT ;  /* 0x000000040c00780c */ /* 0x000fe20003f24070 */
[----:B------:R-:W-:Y:S01]  /*9060*/  IMAD.MOV.U32 R8, RZ, RZ, -0x1 ;  /* 0xffffffffff087424 */ /* 0x000fe200078e00ff */
[----:B------:R-:W-:Y:S02]  /*9070*/  IADD3.X R17, R17, UR13, RZ, P4, !PT ;  /* 0x0000000d11117c10 */ /* 0x000fe4000a7fe4ff */
[----:B------:R-:W-:-:S02]  /*9080*/  ISETP.LT.U32.AND P1, PT, R3, 0x5, P1 ;  /* 0x000000050300780c */ /* 0x000fc40000f21070 */
[----:B------:R-:W-:Y:S01]  /*9090*/  PRMT R13, RZ, 0x7610, R13 ;  /* 0x00007610ff0d7816 */ /* 0x000fe2000000000d */
[----:B------:R-:W0:Y:S01]  /*90a0*/  @P3 S2R R5, SR_CgaCtaId ;  /* 0x0000000000053919 */ /* 0x000e220000008800 */
[----:B------:R-:W-:-:S04]  /*90b0*/  @P3 MOV R4, 0x400 ;  /* 0x0000040000043802 */ /* 0x000fc80000000f00 */
[----:B0-----:R-:W-:Y:S01]  /*90c0*/  @P3 LEA R6, R5, R4, 0x18 ;  /* 0x0000000405063211 */ /* 0x001fe200078ec0ff */
[----:B------:R-:W-:-:S03]  /*90d0*/  IMAD.WIDE.U32 R4, R12, -0x33333333, RZ ;  /* 0xcccccccd0c047825 */ /* 0x000fc600078e00ff */
[----:B------:R0:W-:Y:S01]  /*90e0*/  @P3 SYNCS.ARRIVE.TRANS64.A1T0 RZ, [R6+URZ+0x68], RZ ;  /* 0x000068ff06ff39a7 */ /* 0x0001e2000810003f */
[----:B------:R-:W-:Y:S02]  /*90f0*/  ISETP.GE.U32.AND P3, PT, R3, 0x5, PT ;  /* 0x000000050300780c */ /* 0x000fe40003f66070 */
[----:B------:R-:W-:Y:S02]  /*9100*/  SHF.R.U32.HI R7, RZ, 0x2, R5 ;  /* 0x00000002ff077819 */ /* 0x000fe40000011605 */
[----:B------:R-:W-:Y:S02]  /*9110*/  SEL R5, RZ, 0x1, !P1 ;  /* 0x00000001ff057807 */ /* 0x000fe40004800000 */
[----:B------:R-:W-:Y:S01]  /*9120*/  ISETP.GE.U32.AND P1, PT, R16, UR4, PT ;  /* 0x0000000410007c0c */ /* 0x000fe2000bf26070 */
[----:B------:R-:W-:Y:S01]  /*9130*/  IMAD R12, R7, -0x5, R12 ;  /* 0xfffffffb070c7824 */ /* 0x000fe200078e020c */
[----:B------:R-:W-:Y:S02]  /*9140*/  LOP3.LUT R0, R0, R5, RZ, 0x3c, !PT ;  /* 0x0000000500007212 */ /* 0x000fe400078e3cff */
[----:B------:R-:W-:-:S02]  /*9150*/  ISETP.GE.U32.AND.EX P1, PT, R17, UR5, PT, P1 ;  /* 0x0000000511007c0c */ /* 0x000fc4000bf26110 */
[----:B------:R-:W-:Y:S02]  /*9160*/  PRMT R4, RZ, 0x7610, R4 ;  /* 0x00007610ff047816 */ /* 0x000fe40000000004 */
[----:B------:R-:W-:Y:S01]  /*9170*/  @P3 LOP3.LUT R0, R0, 0x1, R7, 0x78, !PT ;  /* 0x0000000100003812 */ /* 0x000fe200078e7807 */
[----:B------:R-:W-:-:S08]  /*9180*/  IMAD.MOV.U32 R7, RZ, RZ, -0x1 ;  /* 0xffffffffff077424 */ /* 0x000fd000078e00ff */
[----:B0-----:R-:W-:Y:S05]  /*9190*/  @P1 BRA `(.L_x_303) ;  /* 0x00000004004c1947 */ /* 0x001fea0003800000 */
[----:B------:R-:W-:Y:S01]  /*91a0*/  ULDC.64 UR4, c[0x0][0x628] ;  /* 0x00018a0000047ab9 */ /* 0x000fe20000000a00 */
[----:B------:R-:W0:Y:S01]  /*91b0*/  S2R R15, SR_CTAID.X ;  /* 0x00000000000f7919 */ /* 0x000e220000002500 */
[----:B------:R-:W-:Y:S01]  /*91c0*/  ISETP.NE.U32.AND P1, PT, RZ, UR4, PT ;  /* 0x00000004ff007c0c */ /* 0x000fe2000bf25070 */
[----:B------:R-:W-:Y:S01]  /*91d0*/  ULDC UR7, c[0x0][0x630] ;  /* 0x00018c0000077ab9 */ /* 0x000fe20000000800 */
[----:B------:R-:W-:Y:S01]  /*91e0*/  IMAD.MOV.U32 R4, RZ, RZ, R16 ;  /* 0x000000ffff047224 */ /* 0x000fe200078e0010 */
[----:B------:R-:W1:Y:S01]  /*91f0*/  S2R R14, SR_CTAID.Y ;  /* 0x00000000000e7919 */ /* 0x000e620000002600 */
[----:B------:R-:W-:Y:S01]  /*9200*/  ISETP.NE.AND.EX P1, PT, RZ, UR5, PT, P1 ;  /* 0x00000005ff007c0c */ /* 0x000fe2000bf25310 */
[----:B------:R-:W-:-:S12]  /*9210*/  IMAD.MOV.U32 R5, RZ, RZ, R17 ;  /* 0x000000ffff057224 */ /* 0x000fd800078e0011 */
[----:B------:R-:W-:Y:S05]  /*9220*/  @!P1 BRA `(.L_x_304) ;  /* 0x0000000000289947 */ /* 0x000fea0003800000 */
[----:B------:R-:W-:Y:S02]  /*9230*/  ULDC UR6, c[0x0][0x634] ;  /* 0x00018d0000067ab9 */ /* 0x000fe40000000800 */
[----:B------:R-:W-:-:S05]  /*9240*/  IADD3 R9, P1, R16, UR6, RZ ;  /* 0x0000000610097c10 */ /* 0x000fca000ff3e0ff */
[----:B------:R-:W-:-:S04]  /*9250*/  IMAD.X R21, RZ, RZ, R17, P1 ;  /* 0x000000ffff157224 */ /* 0x000fc800008e0611 */
[----:B------:R-:W-:-:S04]  /*9260*/  IMAD.WIDE.U32 R6, R21, UR4, RZ ;  /* 0x0000000415067c25 */ /* 0x000fc8000f8e00ff */
[----:B------:R-:W-:-:S04]  /*9270*/  IMAD.WIDE.U32 R6, P1, R9, UR5, R6 ;  /* 0x0000000509067c25 */ /* 0x000fc8000f820006 */
[----:B------:R-:W-:-:S04]  /*9280*/  IMAD.WIDE.U32 R8, R9, UR4, RZ ;  /* 0x0000000409087c25 */ /* 0x000fc8000f8e00ff */
[----:B------:R-:W-:Y:S01]  /*9290*/  IMAD.X R5, RZ, RZ, RZ, P1 ;  /* 0x000000ffff057224 */ /* 0x000fe200008e06ff */
[----:B------:R-:W-:Y:S01]  /*92a0*/  IADD3 RZ, P1, R9, R6, RZ ;  /* 0x0000000609ff7210 */ /* 0x000fe20007f3e0ff */
[----:B------:R-:W-:-:S04]  /*92b0*/  IMAD.MOV.U32 R4, RZ, RZ, R7 ;  /* 0x000000ffff047224 */ /* 0x000fc800078e0007 */
[----:B------:R-:W-:-:S08]  /*92c0*/  IMAD.WIDE.U32.X R4, R21, UR5, R4, P1 ;  /* 0x0000000515047c25 */ /* 0x000fd000088e0404 */
.L_x_304:
[--C-:B------:R-:W-:Y:S01]  /*92d0*/  SHF.R.U64 R8, R4, UR7, R5.reuse ;  /* 0x0000000704087c19 */ /* 0x100fe20008001205 */
[----:B------:R-:W-:Y:S01]  /*92e0*/  ULDC.64 UR4, c[0x0][0x620] ;  /* 0x0001880000047ab9 */ /* 0x000fe20000000a00 */
[----:B------:R-:W-:Y:S01]  /*92f0*/  SHF.R.U32.HI R4, RZ, UR7, R5 ;  /* 0x00000007ff047c19 */ /* 0x000fe20008011605 */
[----:B------:R-:W2:Y:S01]  /*9300*/  LDC R24, c[0x0][0x144] ;  /* 0x00005100ff187b82 */ /* 0x000ea20000000800 */
[----:B------:R-:W-:Y:S01]  /*9310*/  IADD3 R7, P1, RZ, -R8, RZ ;  /* 0x80000008ff077210 */ /* 0x000fe20007f3e0ff */
[----:B------:R-:W-:Y:S01]  /*9320*/  ULDC.64 UR8, c[0x0][0x640] ;  /* 0x0001900000087ab9 */ /* 0x000fe20000000a00 */
[----:B0-----:R-:W-:Y:S01]  /*9330*/  I2FP.F32.U32 R9, R15 ;  /* 0x0000000f00097245 */ /* 0x001fe20000201000 */
[----:B------:R-:W-:Y:S02]  /*9340*/  ULDC UR6, c[0x0][0x608] ;  /* 0x0001820000067ab9 */ /* 0x000fe40000000800 */
[----:B------:R-:W-:Y:S01]  /*9350*/  IMAD.X R4, RZ, RZ, ~R4, P1 ;  /* 0x000000ffff047224 */ /* 0x000fe200008e0e04 */
[----:B------:R-:W-:Y:S01]  /*9360*/  ISETP.NE.U32.AND P1, PT, RZ, UR8, PT ;  /* 0x00000008ff007c0c */ /* 0x000fe2000bf25070 */
[----:B------:R-:W0:Y:S02]  /*9370*/  LDC R21, c[0x0][0x148] ;  /* 0x00005200ff157b82 */ /* 0x000e240000000800 */
[----:B------:R-:W-:Y:S01]  /*9380*/  IMAD R6, R4, UR4, RZ ;  /* 0x0000000404067c24 */ /* 0x000fe2000f8e02ff */
[----:B------:R-:W-:Y:S01]  /*9390*/  ISETP.NE.AND.EX P1, PT, RZ, UR9, PT, P1 ;  /* 0x00000009ff007c0c */ /* 0x000fe2000bf25310 */
[----:B------:R-:W-:Y:S01]  /*93a0*/  IMAD.WIDE.U32 R4, R7, UR4, R16 ;  /* 0x0000000407047c25 */ /* 0x000fe2000f8e0010 */
[----:B------:R-:W-:-:S03]  /*93b0*/  ULDC UR4, c[0x0][0x150] ;  /* 0x0000540000047ab9 */ /* 0x000fc60000000800 */
[----:B------:R-:W-:Y:S02]  /*93c0*/  IMAD R7, R7, UR5, R6 ;  /* 0x0000000507077c24 */ /* 0x000fe4000f8e0206 */
[----:B------:R-:W-:Y:S01]  /*93d0*/  FMUL R6, R9, UR4 ;  /* 0x0000000409067c20 */ /* 0x000fe20008400000 */
[----:B------:R-:W-:Y:S01]  /*93e0*/  ULDC UR4, c[0x0][0x618] ;  /* 0x0001860000047ab9 */ /* 0x000fe20000000800 */
[----:B------:R-:W-:Y:S01]  /*93f0*/  ULDC UR5, c[0x0][0x154] ;  /* 0x0000550000057ab9 */ /* 0x000fe20000000800 */
[----:B------:R-:W-:-:S03]  /*9400*/  IMAD.IADD R5, R5, 0x1, R7 ;  /* 0x0000000105057824 */ /* 0x000fc600078e0207 */
[----:B------:R-:W3:Y:S02]  /*9410*/  F2I.U32.TRUNC.NTZ R6, R6 ;  /* 0x0000000600067305 */ /* 0x000ee4000020f000 */
[----:B------:R-:W-:Y:S02]  /*9420*/  SHF.R.U64 R9, R4, UR4, R5 ;  /* 0x0000000404097c19 */ /* 0x000fe40008001205 */
[----:B-1----:R-:W-:-:S05]  /*9430*/  I2FP.F32.U32 R4, R14 ;  /* 0x0000000e00047245 */ /* 0x002fca0000201000 */
[----:B------:R-:W-:Y:S01]  /*9440*/  FMUL R22, R4, UR5 ;  /* 0x0000000504167c20 */ /* 0x000fe20008400000 */
[----:B------:R-:W-:Y:S01]  /*9450*/  SHF.R.U32.HI R4, RZ, UR4, R5 ;  /* 0x00000004ff047c19 */ /* 0x000fe20008011605 */
[----:B------:R-:W-:-:S03]  /*9460*/  ULDC UR4, c[0x0][0x658] ;  /* 0x0001960000047ab9 */ /* 0x000fc60000000800 */
[--C-:B------:R-:W-:Y:S01]  /*9470*/  SHF.R.U64 R20, R9, UR6, R4.reuse ;  /* 0x0000000609147c19 */ /* 0x100fe20008001204 */
[----:B------:R-:W1:Y:S01]  /*9480*/  F2I.U32.TRUNC.NTZ R22, R22 ;  /* 0x0000001600167305 */ /* 0x000e62000020f000 */
[----:B------:R-:W-:Y:S01]  /*9490*/  SHF.R.U32.HI R5, RZ, UR6, R4 ;  /* 0x00000006ff057c19 */ /* 0x000fe20008011604 */
[----:B---3--:R-:W-:-:S03]  /*94a0*/  IMAD.MOV R6, RZ, RZ, -R6 ;  /* 0x000000ffff067224 */ /* 0x008fc600078e0a06 */
[----:B------:R-:W-:Y:S01]  /*94b0*/  SHF.R.U64 R18, R20, UR4, R5 ;  /* 0x0000000414127c19 */ /* 0x000fe20008001205 */
[----:B--2---:R-:W-:Y:S01]  /*94c0*/  IMAD R15, R24, R6, R15 ;  /* 0x00000006180f7224 */ /* 0x004fe200078e020f */
[----:B------:R-:W-:-:S03]  /*94d0*/  SHF.R.U32.HI R23, RZ, UR4, R5 ;  /* 0x00000004ff177c19 */ /* 0x000fc60008011605 */
[----:B------:R-:W-:Y:S02]  /*94e0*/  IMAD.MOV.U32 R4, RZ, RZ, R18 ;  /* 0x000000ffff047224 */ /* 0x000fe400078e0012 */
[----:B------:R-:W-:Y:S01]  /*94f0*/  IMAD.MOV.U32 R5, RZ, RZ, R23 ;  /* 0x000000ffff057224 */ /* 0x000fe200078e0017 */
[----:B-1----:R-:W-:Y:S06]  /*9500*/  @!P1 BRA `(.L_x_305) ;  /* 0x0000000000289947 */ /* 0x002fec0003800000 */
[----:B------:R-:W-:Y:S02]  /*9510*/  ULDC UR4, c[0x0][0x64c] ;  /* 0x0001930000047ab9 */ /* 0x000fe40000000800 */
[----:B------:R-:W-:-:S05]  /*9520*/  IADD3 R5, P1, R18, UR4, RZ ;  /* 0x0000000412057c10 */ /* 0x000fca000ff3e0ff */
[----:B------:R-:W-:-:S04]  /*9530*/  IMAD.X R23, RZ, RZ, R23, P1 ;  /* 0x000000ffff177224 */ /* 0x000fc800008e0617 */
[----:B------:R-:W-:-:S04]  /*9540*/  IMAD.WIDE.U32 R6, R23, UR8, RZ ;  /* 0x0000000817067c25 */ /* 0x000fc8000f8e00ff */
[----:B------:R-:W-:-:S04]  /*9550*/  IMAD.WIDE.U32 R6, P1, R5, UR9, R6 ;  /* 0x0000000905067c25 */ /* 0x000fc8000f820006 */
[----:B------:R-:W-:-:S04]  /*9560*/  IMAD.WIDE.U32 R4, R5, UR8, RZ ;  /* 0x0000000805047c25 */ /* 0x000fc8000f8e00ff */
[----:B------:R-:W-:Y:S01]  /*9570*/  IMAD.MOV.U32 R4, RZ, RZ, R7 ;  /* 0x000000ffff047224 */ /* 0x000fe200078e0007 */
[----:B------:R-:W-:Y:S01]  /*9580*/  IADD3 RZ, P3, R5, R6, RZ ;  /* 0x0000000605ff7210 */ /* 0x000fe20007f7e0ff */
[----:B------:R-:W-:-:S04]  /*9590*/  IMAD.X R5, RZ, RZ, RZ, P1 ;  /* 0x000000ffff057224 */ /* 0x000fc800008e06ff */
[----:B------:R-:W-:-:S08]  /*95a0*/  IMAD.WIDE.U32.X R4, R23, UR9, R4, P3 ;  /* 0x0000000917047c25 */ /* 0x000fd000098e0404 */
.L_x_305:
[----:B------:R-:W-:Y:S01]  /*95b0*/  ISETP.NE.AND P1, PT, R2, 0x1, PT ;  /* 0x000000010200780c */ /* 0x000fe20003f25270 */
[----:B------:R-:W-:Y:S01]  /*95c0*/  ULDC UR4, c[0x0][0x648] ;  /* 0x0001920000047ab9 */ /* 0x000fe20000000800 */
[----:B------:R-:W-:Y:S01]  /*95d0*/  LOP3.LUT R20, R20, UR17, RZ, 0xc0, !PT ;  /* 0x0000001114147c12 */ /* 0x000fe2000f8ec0ff */
[----:B------:R-:W-:Y:S01]  /*95e0*/  IMAD.MOV R22, RZ, RZ, -R22 ;  /* 0x000000ffff167224 */ /* 0x000fe200078e0a16 */
[----:B------:R-:W-:Y:S01]  /*95f0*/  SHF.R.U64 R5, R4, UR4, R5 ;  /* 0x0000000404057c19 */ /* 0x000fe20008001205 */
[----:B------:R-:W-:Y:S01]  /*9600*/  ULDC UR4, c[0x0][0x638] ;  /* 0x00018e0000047ab9 */ /* 0x000fe20000000800 */
[----:B------:R-:W-:Y:S01]  /*9610*/  LOP3.LUT R9, R9, UR16, RZ, 0xc0, !PT ;  /* 0x0000001009097c12 */ /* 0x000fe2000f8ec0ff */
[----:B------:R-:W-:Y:S01]  /*9620*/  ULDC UR5, c[0x0][0x610] ;  /* 0x0001840000057ab9 */ /* 0x000fe20000000800 */
[----:B------:R-:W-:Y:S02]  /*9630*/  IMAD.MOV.U32 R4, RZ, RZ, 0x1 ;  /* 0x00000001ff047424 */ /* 0x000fe400078e00ff */
[----:B------:R-:W-:-:S02]  /*9640*/  IMAD.MOV R7, RZ, RZ, -R5 ;  /* 0x000000ffff077224 */ /* 0x000fc400078e0a05 */
[----:B------:R-:W-:Y:S02]  /*9650*/  IMAD R20, R5, UR18, R20 ;  /* 0x0000001205147c24 */ /* 0x000fe4000f8e0214 */
[----:B0-----:R-:W-:Y:S02]  /*9660*/  @P1 IMAD R15, R21, R22, R14 ;  /* 0x00000016150f1224 */ /* 0x001fe400078e020e */
[----:B------:R-:W-:Y:S01]  /*9670*/  IMAD R18, R7, UR4, R18 ;  /* 0x0000000407127c24 */ /* 0x000fe2000f8e0212 */
[----:B------:R-:W-:Y:S01]  /*9680*/  ULDC UR4, c[0x0][0x600] ;  /* 0x0001800000047ab9 */ /* 0x000fe20000000800 */
[----:B------:R-:W-:Y:S02]  /*9690*/  IMAD R15, R20, UR5, R15 ;  /* 0x00000005140f7c24 */ /* 0x000fe4000f8e020f */
[----:B------:R-:W-:-:S05]  /*96a0*/  IMAD R18, R18, UR4, R9 ;  /* 0x0000000412127c24 */ /* 0x000fca000f8e0209 */
[----:B------:R-:W-:Y:S02]  /*96b0*/  SEL R9, R18, R15, !P1 ;  /* 0x0000000f12097207 */ /* 0x000fe40004800000 */
[----:B------:R-:W-:-:S07]  /*96c0*/  SEL R7, R15, R18, !P1 ;  /* 0x000000120f077207 */ /* 0x000fce0004800000 */
.L_x_303:
[----:B------:R-:W-:Y:S05]  /*96d0*/  BSYNC B1 ;  /* 0x0000000000017941 */ /* 0x000fea0003800000 */
.L_x_302:
[----:B------:R-:W-:-:S13]  /*96e0*/  LOP3.LUT P1, RZ, R4, 0xff, RZ, 0xc0, !PT ;  /* 0x000000ff04ff7812 */ /* 0x000fda000782c0ff */
[----:B------:R-:W-:Y:S05]  /*96f0*/  @P1 BRA `(.L_x_306) ;  /* 0xfffffff4004c1947 */ /* 0x000fea000383ffff */
[----:B------:R-:W-:Y:S05]  /*9700*/  BSYNC B0 ;  /* 0x0000000000007941 */ /* 0x000fea0003800000 */
.L_x_294:
[----:B------:R-:W-:-:S03]  /*9710*/  UMOV UR4, 0xffffffff ;  /* 0xffffffff00047882 */ /* 0x000fc60000000000 */
[----:B------:R-:W-:Y:S05]  /*9720*/  BRA.DIV UR4, `(.L_x_307) ;  /* 0x0000000604387947 */ /* 0x000fea000b800000 */
[----:B------:R-:W-:-:S13]  /*9730*/  ELECT P6, URZ, PT ;  /* 0x00000000003f782f */ /* 0x000fda00038c0000 */
.L_x_322:
[----:B------:R-:W-:Y:S04]  /*9740*/  BSSY B0, `(.L_x_308) ;  /* 0x0000034000007945 */ /* 0x000fe80003800000 */
[----:B------:R-:W-:Y:S05]  /*9750*/  @!P6 BRA `(.L_x_309) ;  /* 0x0000000000c8e947 */ /* 0x000fea0003800000 */
[----:B------:R-:W-:-:S04]  /*9760*/  LOP3.LUT R19, R19, 0x2, RZ, 0xfc, !PT ;  /* 0x0000000213137812 */ /* 0x000fc800078efcff */
[----:B------:R-:W-:-:S13]  /*9770*/  ISETP.NE.AND P0, PT, R19, 0x3, PT ;  /* 0x000000031300780c */ /* 0x000fda0003f05270 */
[----:B------:R-:W-:Y:S05]  /*9780*/  @!P0 BRA `(.L_x_310) ;  /* 0x0000000000048947 */ /* 0x000fea0003800000 */
[----:B------:R-:W-:Y:S01]  /*9790*/  BPT.TRAP 0x1 ;  /* 0x000000040000795c */ /* 0x000fe20000300000 */
.L_x_310:
[----:B------:R-:W0:Y:S01]  /*97a0*/  S2R R3, SR_CgaCtaId ;  /* 0x0000000000037919 */ /* 0x000e220000008800 */
[----:B------:R-:W-:-:S04]  /*97b0*/  MOV R2, 0x400 ;  /* 0x0000040000027802 */ /* 0x000fc80000000f00 */
[----:B0-----:R-:W-:Y:S02]  /*97c0*/  LEA R3, R3, R2, 0x18 ;  /* 0x0000000203037211 */ /* 0x001fe400078ec0ff */
[----:B------:R-:W-:-:S03]  /*97d0*/  SHF.L.U32 R2, R0, 0x1f, RZ ;  /* 0x0000001f00027819 */ /* 0x000fc600000006ff */
[----:B------:R-:W-:-:S04]  /*97e0*/  VIADD R3, R3, 0x28 ;  /* 0x0000002803037836 */ /* 0x000fc80000000000 */
[C---:B------:R-:W-:Y:S02]  /*97f0*/  IMAD R7, R12.reuse, 0x8, R3 ;  /* 0x000000080c077824 */ /* 0x040fe400078e0203 */
[----:B------:R-:W-:Y:S02]  /*9800*/  VIADD R12, R12, 0x1 ;  /* 0x000000010c0c7836 */ /* 0x000fe40000000000 */
[----:B------:R-:W0:Y:S03]  /*9810*/  SYNCS.PHASECHK.TRANS64.TRYWAIT P0, [R7+URZ], R2 ;  /* 0x00000002070075a7 */ /* 0x000e26000800017f */
[----:B------:R-:W-:-:S04]  /*9820*/  ISETP.NE.AND P1, PT, R12, 0x5, PT ;  /* 0x000000050c00780c */ /* 0x000fc80003f25270 */
[----:B------:R-:W-:Y:S02]  /*9830*/  SEL R5, RZ, 0x1, P1 ;  /* 0x00000001ff057807 */ /* 0x000fe40000800000 */
[----:B------:R-:W-:Y:S02]  /*9840*/  SEL R12, R12, RZ, P1 ;  /* 0x000000ff0c0c7207 */ /* 0x000fe40000800000 */
[----:B------:R-:W-:-:S03]  /*9850*/  LOP3.LUT R5, R0, R5, RZ, 0x3c, !PT ;  /* 0x0000000500057212 */ /* 0x000fc600078e3cff */
[----:B------:R-:W-:Y:S01]  /*9860*/  IMAD R9, R12, 0x8, R3 ;  /* 0x000000080c097824 */ /* 0x000fe200078e0203 */
[----:B------:R-:W-:Y:S01]  /*9870*/  SHF.L.U32 R4, R5, 0x1f, RZ ;  /* 0x0000001f05047819 */ /* 0x000fe200000006ff */
[----:B0-----:R-:W-:Y:S06]  /*9880*/  @!P0 BRA `(.L_x_311) ;  /* 0x0000000400008947 */ /* 0x001fec0003800000 */
.L_x_323:
[----:B------:R-:W1:Y:S01]  /*9890*/  SYNCS.PHASECHK.TRANS64.TRYWAIT P0, [R9+URZ], R4 ;  /* 0x00000004090075a7 */ /* 0x000e62000800017f */
[----:B------:R-:W-:-:S05]  /*98a0*/  VIADD R0, R12, 0x1 ;  /* 0x000000010c007836 */ /* 0x000fca0000000000 */
[----:B------:R-:W-:-:S04]  /*98b0*/  ISETP.NE.AND P1, PT, R0, 0x5, PT ;  /* 0x000000050000780c */ /* 0x000fc80003f25270 */
[----:B0-----:R-:W-:Y:S02]  /*98c0*/  SEL R2, RZ, 0x1, P1 ;  /* 0x00000001ff027807 */ /* 0x001fe40000800000 */
[----:B------:R-:W-:Y:S02]  /*98d0*/  SEL R0, R0, RZ, P1 ;  /* 0x000000ff00007207 */ /* 0x000fe40000800000 */
[----:B------:R-:W-:-:S03]  /*98e0*/  LOP3.LUT R7, R5, R2, RZ, 0x3c, !PT ;  /* 0x0000000205077212 */ /* 0x000fc600078e3cff */
[----:B------:R-:W-:Y:S01]  /*98f0*/  IMAD R6, R0, 0x8, R3 ;  /* 0x0000000800067824 */ /* 0x000fe200078e0203 */
[----:B------:R-:W-:Y:S01]  /*9900*/  SHF.L.U32 R5, R7, 0x1f, RZ ;  /* 0x0000001f07057819 */ /* 0x000fe200000006ff */
[----:B-1----:R-:W-:Y:S06]  /*9910*/  @!P0 BRA `(.L_x_312) ;  /* 0x0000000000f08947 */ /* 0x002fec0003800000 */
.L_x_324:
[----:B------:R-:W1:Y:S01]  /*9920*/  SYNCS.PHASECHK.TRANS64.TRYWAIT P0, [R6+URZ], R5 ;  /* 0x00000005060075a7 */ /* 0x000e62000800017f */
[----:B------:R-:W-:-:S05]  /*9930*/  VIADD R0, R0, 0x1 ;  /* 0x0000000100007836 */ /* 0x000fca0000000000 */
[----:B------:R-:W-:-:S04]  /*9940*/  ISETP.NE.AND P1, PT, R0, 0x5, PT ;  /* 0x000000050000780c */ /* 0x000fc80003f25270 */
[----:B------:R-:W-:Y:S02]  /*9950*/  SEL R2, RZ, 0x1, P1 ;  /* 0x00000001ff027807 */ /* 0x000fe40000800000 */
[----:B------:R-:W-:Y:S02]  /*9960*/  SEL R0, R0, RZ, P1 ;  /* 0x000000ff00007207 */ /* 0x000fe40000800000 */
[----:B------:R-:W-:-:S03]  /*9970*/  LOP3.LUT R7, R7, R2, RZ, 0x3c, !PT ;  /* 0x0000000207077212 */ /* 0x000fc600078e3cff */
[----:B0-----:R-:W-:Y:S01]  /*9980*/  IMAD R9, R0, 0x8, R3 ;  /* 0x0000000800097824 */ /* 0x001fe200078e0203 */
[----:B------:R-:W-:Y:S01]  /*9990*/  SHF.L.U32 R4, R7, 0x1f, RZ ;  /* 0x0000001f07047819 */ /* 0x000fe200000006ff */
[----:B-1----:R-:W-:Y:S06]  /*99a0*/  @!P0 BRA `(.L_x_313) ;  /* 0x0000000000e08947 */ /* 0x002fec0003800000 */
.L_x_325:
[----:B------:R-:W1:Y:S01]  /*99b0*/  SYNCS.PHASECHK.TRANS64.TRYWAIT P0, [R9+URZ], R4 ;  /* 0x00000004090075a7 */ /* 0x000e62000800017f */
[----:B------:R-:W-:-:S05]  /*99c0*/  VIADD R0, R0, 0x1 ;  /* 0x0000000100007836 */ /* 0x000fca0000000000 */
[----:B------:R-:W-:-:S04]  /*99d0*/  ISETP.NE.AND P1, PT, R0, 0x5, PT ;  /* 0x000000050000780c */ /* 0x000fc80003f25270 */
[----:B------:R-:W-:Y:S02]  /*99e0*/  SEL R2, RZ, 0x1, P1 ;  /* 0x00000001ff027807 */ /* 0x000fe40000800000 */
[----:B------:R-:W-:Y:S02]  /*99f0*/  SEL R0, R0, RZ, P1 ;  /* 0x000000ff00007207 */ /* 0x000fe40000800000 */
[----:B------:R-:W-:Y:S01]  /*9a00*/  LOP3.LUT R2, R7, R2, RZ, 0x3c, !PT ;  /* 0x0000000207027212 */ /* 0x000fe200078e3cff */
[----:B-1----:R-:W-:Y:S06]  /*9a10*/  @!P0 BRA `(.L_x_314) ;  /* 0x0000000000d88947 */ /* 0x002fec0003800000 */
.L_x_326:
[----:B------:R-:W-:Y:S01]  /*9a20*/  IMAD R3, R0, 0x8, R3 ;  /* 0x0000000800037824 */ /* 0x000fe200078e0203 */
[----:B------:R-:W-:-:S07]  /*9a30*/  SHF.L.U32 R0, R2, 0x1f, RZ ;  /* 0x0000001f02007819 */ /* 0x000fce00000006ff */
.L_x_315:
[----:B--2---:R2:W3:Y:S02]  /*9a40*/  SYNCS.PHASECHK.TRANS64.TRYWAIT P0, [R3+URZ], R0 ;  /* 0x00000000030075a7 */ /* 0x0044e4000800017f */
[----:B---3--:R-:W-:Y:S05]  /*9a50*/  @!P0 NANOSLEEP.SYNCS 0x989680 ;  /* 0x009896800000895d */ /* 0x008fea0003900000 */
[----:B------:R-:W3:Y:S02]  /*9a60*/  @!P0 SYNCS.PHASECHK.TRANS64 P0, [R3+URZ], R0 ;  /* 0x00000000030085a7 */ /* 0x000ee4000800007f */
[----:B---3--:R-:W-:Y:S05]  /*9a70*/  @!P0 BRA `(.L_x_315) ;  /* 0xfffffffc00f08947 */ /* 0x008fea000383ffff */
.L_x_309:
[----:B------:R-:W-:Y:S05]  /*9a80*/  BSYNC B0 ;  /* 0x0000000000007941 */ /* 0x000fea0003800000 */
.L_x_308:
[----:B------:R-:W-:Y:S05]  /*9a90*/  EXIT ;  /* 0x000000000000794d */ /* 0x000fea0003800000 */
.L_x_17:
[----:B----4-:R4:W0:Y:S02]  /*9aa0*/  SYNCS.PHASECHK.TRANS64.TRYWAIT P1, [R3+URZ], R0 ;  /* 0x00000000030075a7 */ /* 0x010824000802017f */
[----:B0-----:R-:W-:Y:S05]  /*9ab0*/  @!P1 NANOSLEEP.SYNCS 0x989680 ;  /* 0x009896800000995d */ /* 0x001fea0003900000 */
[----:B------:R-:W0:Y:S02]  /*9ac0*/  @!P1 SYNCS.PHASECHK.TRANS64 P1, [R3+URZ], R0 ;  /* 0x00000000030095a7 */ /* 0x000e24000802007f */
[----:B0-----:R-:W-:Y:S05]  /*9ad0*/  @!P1 BRA `(.L_x_17) ;  /* 0xfffffffc00f09947 */ /* 0x001fea000383ffff */
[----:B------:R-:W-:Y:S05]  /*9ae0*/  BRA `(.L_x_16) ;  /* 0xffffff7400e47947 */ /* 0x000fea000383ffff */
.L_x_22:
[----:B-1----:R1:W3:Y:S02]  /*9af0*/  SYNCS.PHASECHK.TRANS64.TRYWAIT P1, [R5+URZ], R4 ;  /* 0x00000004050075a7 */ /* 0x0022e4000802017f */
[----:B---3--:R-:W-:Y:S05]  /*9b00*/  @!P1 NANOSLEEP.SYNCS 0x989680 ;  /* 0x009896800000995d */ /* 0x008fea0003900000 */
[----:B------:R-:W3:Y:S02]  /*9b10*/  @!P1 SYNCS.PHASECHK.TRANS64 P1, [R5+URZ], R4 ;  /* 0x00000004050095a7 */ /* 0x000ee4000802007f */
[----:B---3--:R-:W-:Y:S05]  /*9b20*/  @!P1 BRA `(.L_x_22) ;  /* 0xfffffffc00f09947 */ /* 0x008fea000383ffff */
[----:B------:R-:W-:Y:S05]  /*9b30*/  BRA `(.L_x_21) ;  /* 0xffffff7800787947 */ /* 0x000fea000383ffff */
.L_x_295:
[----:B------:R-:W-:Y:S01]  /*9b40*/  BSSY B1, `(.L_x_316) ;  /* 0x0000006000017945 */ /* 0x000fe20003800000 */
[----:B------:R-:W-:-:S07]  /*9b50*/  IMAD.MOV.U32 R15, RZ, RZ, -0x1 ;  /* 0xffffffffff0f7424 */ /* 0x000fce00078e00ff */
[----:B------:R-:W-:Y:S05]  /*9b60*/  WARPSYNC.COLLECTIVE R15, `(.L_x_317) ;  /* 0x000000000f0c7348 */ /* 0x000fea0003c00000 */
[----:B------:R-:W-:Y:S02]  /*9b70*/  ELECT P6, UR62, PT ;  /* 0x00000000003e782f */ /* 0x000fe400038c0000 */
[----:B------:R-:W-:Y:S01]  /*9b80*/  MOV R14, UR62 ;  /* 0x0000003e000e7c02 */ /* 0x000fe20008000f00 */
[----:B------:R-:W-:Y:S10]  /*9b90*/  ENDCOLLECTIVE ;  /* 0x000000000000791b */ /* 0x000ff40003800000 */
.L_x_317:
[----:B------:R-:W-:Y:S05]  /*9ba0*/  BSYNC B1 ;  /* 0x0000000000017941 */ /* 0x000fea0003800000 */
.L_x_316:
[----:B------:R-:W-:Y:S05]  /*9bb0*/  BRA `(.L_x_318) ;  /* 0xfffffff000287947 */ /* 0x000fea000383ffff */
.L_x_298:
[----:B0-----:R0:W1:Y:S02]  /*9bc0*/  SYNCS.PHASECHK.TRANS64.TRYWAIT P1, [R14+URZ+0x28], R7 ;  /* 0x000028070e0075a7 */ /* 0x001064000802017f */
[----:B-1----:R-:W-:Y:S05]  /*9bd0*/  @!P1 NANOSLEEP.SYNCS 0x989680 ;  /* 0x009896800000995d */ /* 0x002fea0003900000 */
[----:B------:R-:W1:Y:S02]  /*9be0*/  @!P1 SYNCS.PHASECHK.TRANS64 P1, [R14+URZ+0x28], R7 ;  /* 0x000028070e0095a7 */ /* 0x000e64000802007f */
[----:B-1----:R-:W-:Y:S05]  /*9bf0*/  @!P1 BRA `(.L_x_298) ;  /* 0xfffffffc00f09947 */ /* 0x002fea000383ffff */
[----:B------:R-:W-:Y:S05]  /*9c00*/  BRA `(.L_x_319) ;  /* 0xfffffff0005c7947 */ /* 0x000fea000383ffff */
.L_x_307:
[----:B------:R-:W-:Y:S01]  /*9c10*/  BSSY B0, `(.L_x_320) ;  /* 0x0000006000007945 */ /* 0x000fe20003800000 */
[----:B------:R-:W-:-:S07]  /*9c20*/  IMAD.MOV.U32 R15, RZ, RZ, -0x1 ;  /* 0xffffffffff0f7424 */ /* 0x000fce00078e00ff */
[----:B------:R-:W-:Y:S05]  /*9c30*/  WARPSYNC.COLLECTIVE R15, `(.L_x_321) ;  /* 0x000000000f0c7348 */ /* 0x000fea0003c00000 */
[----:B------:R-:W-:Y:S02]  /*9c40*/  ELECT P6, UR62, PT ;  /* 0x00000000003e782f */ /* 0x000fe400038c0000 */
[----:B------:R-:W-:Y:S01]  /*9c50*/  MOV R14, UR62 ;  /* 0x0000003e000e7c02 */ /* 0x000fe20008000f00 */
[----:B------:R-:W-:Y:S10]  /*9c60*/  ENDCOLLECTIVE ;  /* 0x000000000000791b */ /* 0x000ff40003800000 */
.L_x_321:
[----:B------:R-:W-:Y:S05]  /*9c70*/  BSYNC B0 ;  /* 0x0000000000007941 */ /* 0x000fea0003800000 */
.L_x_320:
[----:B------:R-:W-:Y:S05]  /*9c80*/  BRA `(.L_x_322) ;  /* 0xfffffff800ac7947 */ /* 0x000fea000383ffff */
.L_x_311:
[----:B0-----:R0:W1:Y:S02]  /*9c90*/  SYNCS.PHASECHK.TRANS64.TRYWAIT P0, [R7+URZ], R2 ;  /* 0x00000002070075a7 */ /* 0x001064000800017f */
[----:B-1----:R-:W-:Y:S05]  /*9ca0*/  @!P0 NANOSLEEP.SYNCS 0x989680 ;  /* 0x009896800000895d */ /* 0x002fea0003900000 */
[----:B------:R-:W1:Y:S02]  /*9cb0*/  @!P0 SYNCS.PHASECHK.TRANS64 P0, [R7+URZ], R2 ;  /* 0x00000002070085a7 */ /* 0x000e64000800007f */
[----:B-1----:R-:W-:Y:S05]  /*9cc0*/  @!P0 BRA `(.L_x_311) ;  /* 0xfffffffc00f08947 */ /* 0x002fea000383ffff */
[----:B------:R-:W-:Y:S05]  /*9cd0*/  BRA `(.L_x_323) ;  /* 0xfffffff800ec7947 */ /* 0x000fea000383ffff */
.L_x_312:
[----:B0-----:R0:W1:Y:S02]  /*9ce0*/  SYNCS.PHASECHK.TRANS64.TRYWAIT P0, [R9+URZ], R4 ;  /* 0x00000004090075a7 */ /* 0x001064000800017f */
[----:B-1----:R-:W-:Y:S05]  /*9cf0*/  @!P0 NANOSLEEP.SYNCS 0x989680 ;  /* 0x009896800000895d */ /* 0x002fea0003900000 */
[----:B------:R-:W1:Y:S02]  /*9d00*/  @!P0 SYNCS.PHASECHK.TRANS64 P0, [R9+URZ], R4 ;  /* 0x00000004090085a7 */ /* 0x000e64000800007f */
[----:B-1----:R-:W-:Y:S05]  /*9d10*/  @!P0 BRA `(.L_x_312) ;  /* 0xfffffffc00f08947 */ /* 0x002fea000383ffff */
[----:B------:R-:W-:Y:S05]  /*9d20*/  BRA `(.L_x_324) ;  /* 0xfffffff800fc7947 */ /* 0x000fea000383ffff */
.L_x_313:
[----:B0-----:R0:W1:Y:S02]  /*9d30*/  SYNCS.PHASECHK.TRANS64.TRYWAIT P0, [R6+URZ], R5 ;  /* 0x00000005060075a7 */ /* 0x001064000800017f */
[----:B-1----:R-:W-:Y:S05]  /*9d40*/  @!P0 NANOSLEEP.SYNCS 0x989680 ;  /* 0x009896800000895d */ /* 0x002fea0003900000 */
[----:B------:R-:W1:Y:S02]  /*9d50*/  @!P0 SYNCS.PHASECHK.TRANS64 P0, [R6+URZ], R5 ;  /* 0x00000005060085a7 */ /* 0x000e64000800007f */
[----:B-1----:R-:W-:Y:S05]  /*9d60*/  @!P0 BRA `(.L_x_313) ;  /* 0xfffffffc00f08947 */ /* 0x002fea000383ffff */
[----:B------:R-:W-:Y:S05]  /*9d70*/  BRA `(.L_x_325) ;  /* 0xfffffffc000c7947 */ /* 0x000fea000383ffff */
.L_x_314:
[----:B-1----:R1:W2:Y:S02]  /*9d80*/  SYNCS.PHASECHK.TRANS64.TRYWAIT P0, [R9+URZ], R4 ;  /* 0x00000004090075a7 */ /* 0x0022a4000800017f */
[----:B--2---:R-:W-:Y:S05]  /*9d90*/  @!P0 NANOSLEEP.SYNCS 0x989680 ;  /* 0x009896800000895d */ /* 0x004fea0003900000 */
[----:B------:R-:W2:Y:S02]  /*9da0*/  @!P0 SYNCS.PHASECHK.TRANS64 P0, [R9+URZ], R4 ;  /* 0x00000004090085a7 */ /* 0x000ea4000800007f */
[----:B--2---:R-:W-:Y:S05]  /*9db0*/  @!P0 BRA `(.L_x_314) ;  /* 0xfffffffc00f08947 */ /* 0x004fea000383ffff */
[----:B------:R-:W-:Y:S05]  /*9dc0*/  BRA `(.L_x_326) ;  /* 0xfffffffc00147947 */ /* 0x000fea000383ffff */
.L_x_327:
[----:B------:R-:W-:-:S00]  /*9dd0*/  BRA `(.L_x_327) ;  /* 0xfffffffc00fc7947 */ /* 0x000fc0000383ffff */
[----:B------:R-:W-:-:S00]  /*9de0*/  NOP ;  /* 0x0000000000007918 */ /* 0x000fc00000000000 */
        /* <DEDUP_REMOVED lines=9> */
.L_x_328:


//--------------------- .nv.global.init           --------------------------
	.section	.nv.global.init,"aw",@progbits
.nv.global.init:
	.type		$str$22,@object
	.size		$str$22,($str$23 - $str$22)
$str$22:
        /*0000*/ 	.byte	0x6b, 0x5f, 0x74, 0x69, 0x6c, 0x65, 0x5f, 0x63, 0x6f, 0x75, 0x6e, 0x74, 0x20, 0x3e, 0x3d, 0x20
        /*0010*/ 	.byte	0x31, 0x00
	.type		$str$23,@object
	.size		$str$23,(__unnamed_1 - $str$23)
$str$23:
        /*0012*/ 	.byte	0x2f, 0x74, 0x6d, 0x70, 0x2f, 0x63, 0x75, 0x74, 0x6c, 0x61, 0x73, 0x73, 0x5f, 0x73, 0x77, 0x65
        /*0022*/ 	.byte	0x65, 0x70, 0x5f, 0x73, 0x72, 0x63, 0x2f, 0x69, 0x6e, 0x63, 0x6c, 0x75, 0x64, 0x65, 0x2f, 0x63
        /*0032*/ 	.byte	0x75, 0x74, 0x6c, 0x61, 0x73, 0x73, 0x2f, 0x67, 0x65, 0x6d, 0x6d, 0x2f, 0x63, 0x6f, 0x6c, 0x6c
        /*0042*/ 	.byte	0x65, 0x63, 0x74, 0x69, 0x76, 0x65, 0x2f, 0x73, 0x6d, 0x39, 0x30, 0x5f, 0x6d, 0x6d, 0x61, 0x5f
        /*0052*/ 	.byte	0x74, 0x6d, 0x61, 0x5f, 0x67, 0x6d, 0x6d, 0x61, 0x5f, 0x73, 0x73, 0x5f, 0x77, 0x61, 0x72, 0x70
        /*0062*/ 	.byte	0x73, 0x70, 0x65, 0x63, 0x69, 0x61, 0x6c, 0x69, 0x7a, 0x65, 0x64, 0x2e, 0x68, 0x70, 0x70, 0x00
	.type		__unnamed_1,@object
	.size		__unnamed_1,(.L_0 - __unnamed_1)
__unnamed_1:
        /*0072*/ 	.byte	0x76, 0x6f, 0x69, 0x64, 0x20, 0x63, 0x75, 0x74, 0x6c, 0x61, 0x73, 0x73, 0x3a, 0x3a, 0x67, 0x65
        /* <DEDUP_REMOVED lines=172> */
.L_0:


//--------------------- .nv.shared._ZN7cutlass13device_kernelINS_4gemm6kernel13GemmUniversalIN4cute5tupleIJiiiiEEENS1_10collective13CollectiveMmaINS1_34MainloopSm90TmaGmmaWarpSpecializedILi5ENS5_IJNS4_1CILi1EEESB_SB_EEENS1_35KernelTmaWarpSpecializedCooperativeEEENS5_IJNSA_ILi128EEENSA_ILi256EEENSA_ILi32EEEEEEaNS5_IJlSB_lEEEaSJ_NS4_8TiledMMAINS4_8MMA_AtomIJNS4_4SM904GMMA27MMA_64x256x32_S32S8S8_SS_TNEEEENS4_6LayoutINS5_IJNSA_ILi2EEESB_SB_EEENS5_IJSB_NSA_ILi0EEEST_EEEEENS5_IJNS4_10UnderscoreESW_SW_EEEEENS4_13SM90_TMA_LOADENS4_14ComposedLayoutINS4_7SwizzleILi1ELi4ELi3EEENS4_18smem_ptr_flag_bitsILi8EEENSQ_INS5_IJNSA_ILi8EEESH_EEENS5_IJSH_SB_EEEEEEEvNS4_8identityESZ_S19_vS1A_EENS_8epilogue10collective6detail29Sm90TmaWarpSpecializedAdapterINS1D_15DefaultEpilogueIaSJ_SJ_NS1C_6thread17LinearCombinationIaLi1EiiLNS1H_9ScaleType4KindE0ELNS_15FloatRoundStyleE2EaEENS1_15EpilogueDefaultEEEEEvvEEEEvNT_6ParamsE --------------------------
	.section	.nv.shared._ZN7cutlass13device_kernelINS_4gemm6kernel13GemmUniversalIN4cute5tupleIJiiiiEEENS1_10collective13CollectiveMmaINS1_34MainloopSm90TmaGmmaWarpSpecializedILi5ENS5_IJNS4_1CILi1EEESB_SB_EEENS1_35KernelTmaWarpSpecializedCooperativeEEENS5_IJNSA_ILi128EEENSA_ILi256EEENSA_ILi32EEEEEEaNS5_IJlSB_lEEEaSJ_NS4_8TiledMMAINS4_8MMA_AtomIJNS4_4SM904GMMA27MMA_64x256x32_S32S8S8_SS_TNEEEENS4_6LayoutINS5_IJNSA_ILi2EEESB_SB_EEENS5_IJSB_NSA_ILi0EEEST_EEEEENS5_IJNS4_10UnderscoreESW_SW_EEEEENS4_13SM90_TMA_LOADENS4_14ComposedLayoutINS4_7SwizzleILi1ELi4ELi3EEENS4_18smem_ptr_flag_bitsILi8EEENSQ_INS5_IJNSA_ILi8EEESH_EEENS5_IJSH_SB_EEEEEEEvNS4_8identityESZ_S19_vS1A_EENS_8epilogue10collective6detail29Sm90TmaWarpSpecializedAdapterINS1D_15DefaultEpilogueIaSJ_SJ_NS1C_6thread17LinearCombinationIaLi1EiiLNS1H_9ScaleType4KindE0ELNS_15FloatRoundStyleE2EaEENS1_15EpilogueDefaultEEEEEvvEEEEvNT_6ParamsE,"aw",@nobits
	.sectionflags	@""
	.align	16
	.zero		1024


//--------------------- .nv.shared.reserved.0     --------------------------
	.section	.nv.shared.reserved.0,"aw",@nobits
	.weak		__nv_reservedSMEM_offset_0_alias
	.size		__nv_reservedSMEM_offset_0_alias, 0, 0
	.other		__nv_reservedSMEM_offset_0_alias,@"STO_CUDA_RESERVED_SHARED STV_DEFAULT"
__nv_reservedSMEM_offset_0_alias:
	.zero		0


//--------------------- .nv.global                --------------------------
	.section	.nv.global,"aw",@nobits
.nv.global:
	.type		_ZN39_INTERNAL_4d829aab_4_k_cu_cd9d09eb_48564cute1_E,@object
	.size		_ZN39_INTERNAL_4d829aab_4_k_cu_cd9d09eb_48564cute1_E,(_ZN39_INTERNAL_4d829aab_4_k_cu_cd9d09eb_48564cuda3std3__45__cpo6cbeginE - _ZN39_INTERNAL_4d829aab_4_k_cu_cd9d09eb_48564cute1_E)
_ZN39_INTERNAL_4d829aab_4_k_cu_cd9d09eb_48564cute1_E:
	.zero		1
	.type		_ZN39_INTERNAL_4d829aab_4_k_cu_cd9d09eb_48564cuda3std3__45__cpo6cbeginE,@object
	.size		_ZN39_INTERNAL_4d829aab_4_k_cu_cd9d09eb_48564cuda3std3__45__cpo6cbeginE,(_ZN39_INTERNAL_4d829aab_4_k_cu_cd9d09eb_48564cuda3std3__48in_placeE - _ZN39_INTERNAL_4d829aab_4_k_cu_cd9d09eb_48564cuda3std3__45__cpo6cbeginE)
_ZN39_INTERNAL_4d829aab_4_k_cu_cd9d09eb_48564cuda3std3__45__cpo6cbeginE:
	.zero		1
	.type		_ZN39_INTERNAL_4d829aab_4_k_cu_cd9d09eb_48564cuda3std3__48in_placeE,@object
	.size		_ZN39_INTERNAL_4d829aab_4_k_cu_cd9d09eb_48564cuda3std3__48in_placeE,(_ZN39_INTERNAL_4d829aab_4_k_cu_cd9d09eb_48564cuda3std6ranges3__45__cpo9iter_moveE - _ZN39_INTERNAL_4d829aab_4_k_cu_cd9d09eb_48564cuda3std3__48in_placeE)
_ZN39_INTERNAL_4d829aab_4_k_cu_cd9d09eb_48564cuda3std3__48in_placeE:
	.zero		1
	.type		_ZN39_INTERNAL_4d829aab_4_k_cu_cd9d09eb_48564cuda3std6ranges3__45__cpo9iter_moveE,@object
	.size		_ZN39_INTERNAL_4d829aab_4_k_cu_cd9d09eb_48564cuda3std6ranges3__45__cpo9iter_moveE,(_ZN39_INTERNAL_4d829aab_4_k_cu_cd9d09eb_48564cuda3std3__45__cpo5beginE - _ZN39_INTERNAL_4d829aab_4_k_cu_cd9d09eb_48564cuda3std6ranges3__45__cpo9iter_moveE)
_ZN39_INTERNAL_4d829aab_4_k_cu_cd9d09eb_48564cuda3std6ranges3__45__cpo9iter_moveE:
	.zero		1
	.type		_ZN39_INTERNAL_4d829aab_4_k_cu_cd9d09eb_48564cuda3std3__45__cpo5beginE,@object
	.size		_ZN39_INTERNAL_4d829aab_4_k_cu_cd9d09eb_48564cuda3std3__45__cpo5beginE,(_ZN39_INTERNAL_4d829aab_4_k_cu_cd9d09eb_48564cuda3std3__441_GLOBAL__N__4d829aab_4_k_cu_cd9d09eb_48566ignoreE - _ZN39_INTERNAL_4d829aab_4_k_cu_cd9d09eb_48564cuda3std3__45__cpo5beginE)
_ZN39_INTERNAL_4d829aab_4_k_cu_cd9d09eb_48564cuda3std3__45__cpo5beginE:
	.zero		1
	.type		_ZN39_INTERNAL_4d829aab_4_k_cu_cd9d09eb_48564cuda3std3__441_GLOBAL__N__4d829aab_4_k_cu_cd9d09eb_48566ignoreE,@object
	.size		_ZN39_INTERNAL_4d829aab_4_k_cu_cd9d09eb_48564cuda3std3__441_GLOBAL__N__4d829aab_4_k_cu_cd9d09eb_48566ignoreE,(_ZN39_INTERNAL_4d829aab_4_k_cu_cd9d09eb_48564cute7productE - _ZN39_INTERNAL_4d829aab_4_k_cu_cd9d09eb_48564cuda3std3__441_GLOBAL__N__4d829aab_4_k_cu_cd9d09eb_48566ignoreE)
_ZN39_INTERNAL_4d829aab_4_k_cu_cd9d09eb_48564cuda3std3__441_GLOBAL__N__4d829aab_4_k_cu_cd9d09eb_48566ignoreE:
	.zero		1
	.type		_ZN39_INTERNAL_4d829aab_4_k_cu_cd9d09eb_48564cute7productE,@object
	.size		_ZN39_INTERNAL_4d829aab_4_k_cu_cd9d09eb_48564cute7productE,(_ZN39_INTERNAL_4d829aab_4_k_cu_cd9d09eb_48564cuda3std3__45__cpo3endE - _ZN39_INTERNAL_4d829aab_4_k_cu_cd9d09eb_48564cute7productE)
_ZN39_INTERNAL_4d829aab_4_k_cu_cd9d09eb_48564cute7productE:
	.zero		1
	.type		_ZN39_INTERNAL_4d829aab_4_k_cu_cd9d09eb_48564cuda3std3__45__cpo3endE,@object
	.size		_ZN39_INTERNAL_4d829aab_4_k_cu_cd9d09eb_48564cuda3std3__45__cpo3endE,(_ZN39_INTERNAL_4d829aab_4_k_cu_cd9d09eb_48564cuda3std3__419piecewise_constructE - _ZN39_INTERNAL_4d829aab_4_k_cu_cd9d09eb_48564cuda3std3__45__cpo3endE)
_ZN39_INTERNAL_4d829aab_4_k_cu_cd9d09eb_48564cuda3std3__45__cpo3endE:
	.zero		1
	.type		_ZN39_INTERNAL_4d829aab_4_k_cu_cd9d09eb_48564cuda3std3__419piecewise_constructE,@object
	.size		_ZN39_INTERNAL_4d829aab_4_k_cu_cd9d09eb_48564cuda3std3__419piecewise_constructE,(_ZN39_INTERNAL_4d829aab_4_k_cu_cd9d09eb_48564cuda3std3__45__cpo4cendE - _ZN39_INTERNAL_4d829aab_4_k_cu_cd9d09eb_48564cuda3std3__419piecewise_constructE)
_ZN39_INTERNAL_4d829aab_4_k_cu_cd9d09eb_48564cuda3std3__419piecewise_constructE:
	.zero		1
	.type		_ZN39_INTERNAL_4d829aab_4_k_cu_cd9d09eb_48564cuda3std3__45__cpo4cendE,@object
	.size		_ZN39_INTERNAL_4d829aab_4_k_cu_cd9d09eb_48564cuda3std3__45__cpo4cendE,(_ZN39_INTERNAL_4d829aab_4_k_cu_cd9d09eb_48564cuda3std6ranges3__45__cpo4swapE - _ZN39_INTERNAL_4d829aab_4_k_cu_cd9d09eb_48564cuda3std3__45__cpo4cendE)
_ZN39_INTERNAL_4d829aab_4_k_cu_cd9d09eb_48564cuda3std3__45__cpo4cendE:
	.zero		1
	.type		_ZN39_INTERNAL_4d829aab_4_k_cu_cd9d09eb_48564cuda3std6ranges3__45__cpo4swapE,@object
	.size		_ZN39_INTERNAL_4d829aab_4_k_cu_cd9d09eb_48564cuda3std6ranges3__45__cpo4swapE,(.L_8 - _ZN39_INTERNAL_4d829aab_4_k_cu_cd9d09eb_48564cuda3std6ranges3__45__cpo4swapE)
_ZN39_INTERNAL_4d829aab_4_k_cu_cd9d09eb_48564cuda3std6ranges3__45__cpo4swapE:
	.zero		1
.L_8:


//--------------------- .nv.constant0._ZN7cutlass13device_kernelINS_4gemm6kernel13GemmUniversalIN4cute5tupleIJiiiiEEENS1_10collective13CollectiveMmaINS1_34MainloopSm90TmaGmmaWarpSpecializedILi5ENS5_IJNS4_1CILi1EEESB_SB_EEENS1_35KernelTmaWarpSpecializedCooperativeEEENS5_IJNSA_ILi128EEENSA_ILi256EEENSA_ILi32EEEEEEaNS5_IJlSB_lEEEaSJ_NS4_8TiledMMAINS4_8MMA_AtomIJNS4_4SM904GMMA27MMA_64x256x32_S32S8S8_SS_TNEEEENS4_6LayoutINS5_IJNSA_ILi2EEESB_SB_EEENS5_IJSB_NSA_ILi0EEEST_EEEEENS5_IJNS4_10UnderscoreESW_SW_EEEEENS4_13SM90_TMA_LOADENS4_14ComposedLayoutINS4_7SwizzleILi1ELi4ELi3EEENS4_18smem_ptr_flag_bitsILi8EEENSQ_INS5_IJNSA_ILi8EEESH_EEENS5_IJSH_SB_EEEEEEEvNS4_8identityESZ_S19_vS1A_EENS_8epilogue10collective6detail29Sm90TmaWarpSpecializedAdapterINS1D_15DefaultEpilogueIaSJ_SJ_NS1C_6thread17LinearCombinationIaLi1EiiLNS1H_9ScaleType4KindE0ELNS_15FloatRoundStyleE2EaEENS1_15EpilogueDefaultEEEEEvvEEEEvNT_6ParamsE --------------------------
	.section	.nv.constant0._ZN7cutlass13device_kernelINS_4gemm6kernel13GemmUniversalIN4cute5tupleIJiiiiEEENS1_10collective13CollectiveMmaINS1_34MainloopSm90TmaGmmaWarpSpecializedILi5ENS5_IJNS4_1CILi1EEESB_SB_EEENS1_35KernelTmaWarpSpecializedCooperativeEEENS5_IJNSA_ILi128EEENSA_ILi256EEENSA_ILi32EEEEEEaNS5_IJlSB_lEEEaSJ_NS4_8TiledMMAINS4_8MMA_AtomIJNS4_4SM904GMMA27MMA_64x256x32_S32S8S8_SS_TNEEEENS4_6LayoutINS5_IJNSA_ILi2EEESB_SB_EEENS5_IJSB_NSA_ILi0EEEST_EEEEENS5_IJNS4_10UnderscoreESW_SW_EEEEENS4_13SM90_TMA_LOADENS4_14ComposedLayoutINS4_7SwizzleILi1ELi4ELi3EEENS4_18smem_ptr_flag_bitsILi8EEENSQ_INS5_IJNSA_ILi8EEESH_EEENS5_IJSH_SB_EEEEEEEvNS4_8identityESZ_S19_vS1A_EENS_8epilogue10collective6detail29Sm90TmaWarpSpecializedAdapterINS1D_15DefaultEpilogueIaSJ_SJ_NS1C_6thread17LinearCombinationIaLi1EiiLNS1H_9ScaleType4KindE0ELNS_15FloatRoundStyleE2EaEENS1_15EpilogueDefaultEEEEEvvEEEEvNT_6ParamsE,"a",@progbits
	.sectionflags	@""
	.align	4
.nv.constant0._ZN7cutlass13device_kernelINS_4gemm6kernel13GemmUniversalIN4cute5tupleIJiiiiEEENS1_10collective13CollectiveMmaINS1_34MainloopSm90TmaGmmaWarpSpecializedILi5ENS5_IJNS4_1CILi1EEESB_SB_EEENS1_35KernelTmaWarpSpecializedCooperativeEEENS5_IJNSA_ILi128EEENSA_ILi256EEENSA_ILi32EEEEEEaNS5_IJlSB_lEEEaSJ_NS4_8TiledMMAINS4_8MMA_AtomIJNS4_4SM904GMMA27MMA_64x256x32_S32S8S8_SS_TNEEEENS4_6LayoutINS5_IJNSA_ILi2EEESB_SB_EEENS5_IJSB_NSA_ILi0EEEST_EEEEENS5_IJNS4_10UnderscoreESW_SW_EEEEENS4_13SM90_TMA_LOADENS4_14ComposedLayoutINS4_7SwizzleILi1ELi4ELi3EEENS4_18smem_ptr_flag_bitsILi8EEENSQ_INS5_IJNSA_ILi8EEESH_EEENS5_IJSH_SB_EEEEEEEvNS4_8identityESZ_S19_vS1A_EENS_8epilogue10collective6detail29Sm90TmaWarpSpecializedAdapterINS1D_15DefaultEpilogueIaSJ_SJ_NS1C_6thread17LinearCombinationIaLi1EiiLNS1H_9ScaleType4KindE0ELNS_15FloatRoundStyleE2EaEENS1_15EpilogueDefaultEEEEEvvEEEEvNT_6ParamsE:
	.zero		1664


//--------------------- SYMBOLS --------------------------

	.type		.nv.reservedSmem.offset0,@object
	.size		.nv.reservedSmem.offset0,0x4
	.type		__assertfail,@function
